//
// Generated by NVIDIA NVVM Compiler
//
// Compiler Build ID: CL-36424714
// Cuda compilation tools, release 13.0, V13.0.88
// Based on NVVM 20.0.0
//

.version 9.0
.target sm_100
.address_size 64

	// .globl	_Z4sortPlPy

.visible .entry _Z4sortPlPy(
	.param .u64 .ptr .align 1 _Z4sortPlPy_param_0,
	.param .u64 .ptr .align 1 _Z4sortPlPy_param_1
)
{
	.reg .pred 	%p<21>;
	.reg .b32 	%r<15>;
	.reg .b64 	%rd<63>;

	ld.param.u64 	%rd26, [_Z4sortPlPy_param_0];
	ld.param.u64 	%rd27, [_Z4sortPlPy_param_1];
	cvta.to.global.u64 	%rd28, %rd26;
	cvta.to.global.u64 	%rd1, %rd27;
	mov.u32 	%r4, %tid.x;
	mul.wide.u32 	%rd29, %r4, 8;
	add.s64 	%rd2, %rd28, %rd29;
	mov.b32 	%r14, 0;
	cvt.u64.u32 	%rd31, %r4;
	or.b64  	%rd5, %rd31, -1024;
$L__BB0_1:
	atom.global.add.u64 	%rd30, [%rd1], 2;
	mov.b32 	%r5, 2;
	shl.b32 	%r6, %r5, %r14;
	cvt.s64.s32 	%rd3, %r6;
	setp.lt.s32 	%p1, %r6, 2;
	@%p1 bra 	$L__BB0_28;
	cvt.u32.u64 	%r8, %rd3;
	mov.u64 	%rd58, %rd3;
$L__BB0_3:
	shr.u64 	%rd6, %rd58, 1;
	atom.global.add.u64 	%rd32, [%rd1], 1;
	shl.b64 	%rd33, %rd6, 3;
	neg.s64 	%rd7, %rd33;
	neg.s64 	%rd8, %rd6;
	cvt.u32.u64 	%r11, %rd58;
	mov.u64 	%rd59, %rd2;
	mov.u64 	%rd60, %rd5;
$L__BB0_4:
	add.s64 	%rd11, %rd60, 1024;
	atom.global.add.u64 	%rd34, [%rd1], 2;
	or.b64  	%rd35, %rd11, %rd3;
	and.b64  	%rd36, %rd35, -4294967296;
	setp.ne.s64 	%p2, %rd36, 0;
	@%p2 bra 	$L__BB0_6;
	cvt.u32.u64 	%r9, %rd11;
	div.u32 	%r10, %r9, %r8;
	cvt.u64.u32 	%rd61, %r10;
	bra.uni 	$L__BB0_7;
$L__BB0_6:
	div.u64 	%rd61, %rd11, %rd3;
$L__BB0_7:
	and.b64  	%rd15, %rd61, 1;
	setp.eq.b64 	%p3, %rd15, 1;
	@%p3 bra 	$L__BB0_9;
	atom.global.add.u64 	%rd37, [%rd1], 1;
$L__BB0_9:
	atom.global.add.u64 	%rd38, [%rd1], 4;
	or.b64  	%rd39, %rd11, %rd58;
	and.b64  	%rd40, %rd39, -4294967296;
	setp.ne.s64 	%p4, %rd40, 0;
	@%p4 bra 	$L__BB0_11;
	cvt.u32.u64 	%r12, %rd11;
	rem.u32 	%r13, %r12, %r11;
	cvt.u64.u32 	%rd62, %r13;
	bra.uni 	$L__BB0_12;
$L__BB0_11:
	rem.u64 	%rd62, %rd11, %rd58;
$L__BB0_12:
	setp.ge.u64 	%p5, %rd62, %rd6;
	@%p5 bra 	$L__BB0_14;
	atom.global.add.u64 	%rd41, [%rd1], 1;
$L__BB0_14:
	setp.ne.s64 	%p7, %rd15, 0;
	atom.global.add.u64 	%rd42, [%rd1], 4;
	or.pred  	%p8, %p7, %p5;
	@%p8 bra 	$L__BB0_20;
	add.s64 	%rd44, %rd6, %rd60;
	add.s64 	%rd45, %rd44, 1024;
	max.u64 	%rd46, %rd11, %rd45;
	setp.gt.u64 	%p9, %rd46, 1023;
	@%p9 bra 	$L__BB0_19;
	ld.global.u64 	%rd19, [%rd59];
	shl.b64 	%rd47, %rd6, 3;
	add.s64 	%rd20, %rd59, %rd47;
	ld.global.u64 	%rd21, [%rd20];
	setp.le.s64 	%p10, %rd19, %rd21;
	@%p10 bra 	$L__BB0_18;
	st.global.u64 	[%rd20], %rd19;
	st.global.u64 	[%rd59], %rd21;
	atom.global.add.u64 	%rd48, [%rd1], 3;
$L__BB0_18:
	atom.global.add.u64 	%rd49, [%rd1], 3;
$L__BB0_19:
	atom.global.add.u64 	%rd50, [%rd1], 3;
$L__BB0_20:
	setp.lt.u64 	%p11, %rd62, %rd6;
	setp.eq.s64 	%p12, %rd15, 0;
	atom.global.add.u64 	%rd51, [%rd1], 2;
	or.pred  	%p13, %p12, %p11;
	@%p13 bra 	$L__BB0_26;
	setp.gt.u64 	%p14, %rd11, 1023;
	add.s64 	%rd52, %rd8, %rd60;
	add.s64 	%rd53, %rd52, 1024;
	setp.gt.s64 	%p15, %rd53, 1023;
	or.pred  	%p16, %p14, %p15;
	@%p16 bra 	$L__BB0_25;
	ld.global.u64 	%rd22, [%rd59];
	add.s64 	%rd23, %rd59, %rd7;
	ld.global.u64 	%rd24, [%rd23];
	setp.le.s64 	%p17, %rd22, %rd24;
	@%p17 bra 	$L__BB0_24;
	st.global.u64 	[%rd23], %rd22;
	st.global.u64 	[%rd59], %rd24;
	atom.global.add.u64 	%rd54, [%rd1], 3;
$L__BB0_24:
	atom.global.add.u64 	%rd55, [%rd1], 3;
$L__BB0_25:
	atom.global.add.u64 	%rd56, [%rd1], 3;
$L__BB0_26:
	atom.global.add.u64 	%rd57, [%rd1], 2;
	add.s64 	%rd59, %rd59, 8192;
	setp.lt.u64 	%p18, %rd11, 1024;
	mov.u64 	%rd60, %rd11;
	@%p18 bra 	$L__BB0_4;
	bar.sync 	0;
	setp.gt.u64 	%p19, %rd58, 3;
	mov.u64 	%rd58, %rd6;
	@%p19 bra 	$L__BB0_3;
$L__BB0_28:
	add.s32 	%r14, %r14, 1;
	setp.ne.s32 	%p20, %r14, 11;
	@%p20 bra 	$L__BB0_1;
	ret;

}


// ===== COMPILED SASS (sm_100) =====

	.target	sm_100

	.elftype	@"ET_EXEC"


//--------------------- .note.nv.tkinfo           --------------------------
	.section	.note.nv.tkinfo,"",@"SHT_NOTE"
	.sectionflags	@"SHF_NOTE_NV_TKINFO"
	.tkinfo
        /*0018*/ 	.word	0x00000002
        /*0030*/ 	.string	""
        /*0030*/ 	.string	"ptxas"
        /*0030*/ 	.string	"Cuda compilation tools, release 13.0, V13.0.88"
        /*0030*/ 	.string	"Build cuda_13.0.r13.0/compiler.36424714_0"
        /*0030*/ 	.string	"-arch sm_100 -m 64 "



//--------------------- .note.nv.cuinfo           --------------------------
	.section	.note.nv.cuinfo,"",@"SHT_NOTE"
	.sectionflags	@"SHF_NOTE_NV_CUINFO"
        /*0018*/ 	.short	0x0002
        /*001a*/ 	.short	0x0064
        /*001c*/ 	.short	0x0082
	.zero		2


//--------------------- .nv.info                  --------------------------
	.section	.nv.info,"",@"SHT_CUDA_INFO"
	.align	4


	//----- nvinfo : EIATTR_REGCOUNT
	.align		4
        /*0000*/ 	.byte	0x04, 0x2f
        /*0002*/ 	.short	(.L_1 - .L_0)
	.align		4
.L_0:
        /*0004*/ 	.word	index@(_Z4sortPlPy)
        /*0008*/ 	.word	0x00000020


	//----- nvinfo : EIATTR_FRAME_SIZE
	.align		4
.L_1:
        /*000c*/ 	.byte	0x04, 0x11
        /*000e*/ 	.short	(.L_3 - .L_2)
	.align		4
.L_2:
        /*0010*/ 	.word	index@($__internal_1_$__cuda_sm20_rem_u64)
        /*0014*/ 	.word	0x00000000


	//----- nvinfo : EIATTR_FRAME_SIZE
	.align		4
.L_3:
        /*0018*/ 	.byte	0x04, 0x11
        /*001a*/ 	.short	(.L_5 - .L_4)
	.align		4
.L_4:
        /*001c*/ 	.word	index@($__internal_0_$__cuda_sm20_div_u64)
        /*0020*/ 	.word	0x00000000


	//----- nvinfo : EIATTR_FRAME_SIZE
	.align		4
.L_5:
        /*0024*/ 	.byte	0x04, 0x11
        /*0026*/ 	.short	(.L_7 - .L_6)
	.align		4
.L_6:
        /*0028*/ 	.word	index@(_Z4sortPlPy)
        /*002c*/ 	.word	0x00000000


	//----- nvinfo : EIATTR_MIN_STACK_SIZE
	.align		4
.L_7:
        /*0030*/ 	.byte	0x04, 0x12
        /*0032*/ 	.short	(.L_9 - .L_8)
	.align		4
.L_8:
        /*0034*/ 	.word	index@(_Z4sortPlPy)
        /*0038*/ 	.word	0x00000000
.L_9:


//--------------------- .nv.compat                --------------------------
	.section	.nv.compat,"",@"SHT_CUDA_COMPAT_INFO"
	.align	4
        /*0000*/ 	.byte	0x02, 0x09, 0x00, 0x00, 0x02, 0x02, 0x01, 0x00, 0x02, 0x05, 0x05, 0x00, 0x03, 0x07, 0x01, 0x01
        /*0010*/ 	.byte	0x02, 0x03, 0x00, 0x00, 0x02, 0x06, 0x01, 0x00, 0x04, 0x0b, 0x08, 0x00, 0x09, 0x00, 0x00, 0x00
        /*0020*/ 	.byte	0x00, 0x00, 0x00, 0x00


//--------------------- .nv.info._Z4sortPlPy      --------------------------
	.section	.nv.info._Z4sortPlPy,"",@"SHT_CUDA_INFO"
	.sectionflags	@""
	.align	4


	//----- nvinfo : EIATTR_CUDA_API_VERSION
	.align		4
        /*0000*/ 	.byte	0x04, 0x37
        /*0002*/ 	.short	(.L_11 - .L_10)
.L_10:
        /*0004*/ 	.word	0x00000082


	//----- nvinfo : EIATTR_KPARAM_INFO
	.align		4
.L_11:
        /*0008*/ 	.byte	0x04, 0x17
        /*000a*/ 	.short	(.L_13 - .L_12)
.L_12:
        /*000c*/ 	.word	0x00000000
        /*0010*/ 	.short	0x0001
        /*0012*/ 	.short	0x0008
        /*0014*/ 	.byte	0x00, 0xf5, 0x21, 0x00


	//----- nvinfo : EIATTR_KPARAM_INFO
	.align		4
.L_13:
        /*0018*/ 	.byte	0x04, 0x17
        /*001a*/ 	.short	(.L_15 - .L_14)
.L_14:
        /*001c*/ 	.word	0x00000000
        /*0020*/ 	.short	0x0000
        /*0022*/ 	.short	0x0000
        /*0024*/ 	.byte	0x00, 0xf5, 0x21, 0x00


	//----- nvinfo : EIATTR_SPARSE_MMA_MASK
	.align		4
.L_15:
        /*0028*/ 	.byte	0x03, 0x50
        /*002a*/ 	.short	0x0000


	//----- nvinfo : EIATTR_MAXREG_COUNT
	.align		4
        /*002c*/ 	.byte	0x03, 0x1b
        /*002e*/ 	.short	0x00ff


	//----- nvinfo : EIATTR_NUM_BARRIERS
	.align		4
        /*0030*/ 	.byte	0x02, 0x4c
        /*0032*/ 	.byte	0x01
	.zero		1


	//----- nvinfo : EIATTR_MERCURY_ISA_VERSION
	.align		4
        /*0034*/ 	.byte	0x03, 0x5f
        /*0036*/ 	.short	0x0101


	//----- nvinfo : EIATTR_INT_WARP_WIDE_INSTR_OFFSETS
	.align		4
        /*0038*/ 	.byte	0x04, 0x31
        /*003a*/ 	.short	(.L_17 - .L_16)


	//   ....[0]....
.L_16:
        /*003c*/ 	.word	0x00000090


	//   ....[1]....
        /*0040*/ 	.word	0x000001f0


	//   ....[2]....
        /*0044*/ 	.word	0x00000350


	//   ....[3]....
        /*0048*/ 	.word	0x00000680


	//   ....[4]....
        /*004c*/ 	.word	0x00000740


	//   ....[5]....
        /*0050*/ 	.word	0x00000a10


	//   ....[6]....
        /*0054*/ 	.word	0x00000ae0


	//   ....[7]....
        /*0058*/ 	.word	0x00000cf0


	//   ....[8]....
        /*005c*/ 	.word	0x00000de0


	//   ....[9]....
        /*0060*/ 	.word	0x00000ea0


	//   ....[10]....
        /*0064*/ 	.word	0x00000f60


	//   ....[11]....
        /*0068*/ 	.word	0x00001170


	//   ....[12]....
        /*006c*/ 	.word	0x00001250


	//   ....[13]....
        /*0070*/ 	.word	0x00001310


	//   ....[14]....
        /*0074*/ 	.word	0x000013d0


	//----- nvinfo : EIATTR_VRC_CTA_INIT_COUNT
	.align		4
.L_17:
        /*0078*/ 	.byte	0x02, 0x4a
	.zero		1
	.zero		1


	//----- nvinfo : EIATTR_EXIT_INSTR_OFFSETS
	.align		4
        /*007c*/ 	.byte	0x04, 0x1c
        /*007e*/ 	.short	(.L_19 - .L_18)


	//   ....[0]....
.L_18:
        /*0080*/ 	.word	0x00001570


	//----- nvinfo : EIATTR_CRS_STACK_SIZE
	.align		4
.L_19:
        /*0084*/ 	.byte	0x04, 0x1e
        /*0086*/ 	.short	(.L_21 - .L_20)
.L_20:
        /*0088*/ 	.word	0x00000000


	//----- nvinfo : EIATTR_CBANK_PARAM_SIZE
	.align		4
.L_21:
        /*008c*/ 	.byte	0x03, 0x19
        /*008e*/ 	.short	0x0010


	//----- nvinfo : EIATTR_PARAM_CBANK
	.align		4
        /*0090*/ 	.byte	0x04, 0x0a
        /*0092*/ 	.short	(.L_23 - .L_22)
	.align		4
.L_22:
        /*0094*/ 	.word	index@(.nv.constant0._Z4sortPlPy)
        /*0098*/ 	.short	0x0380
        /*009a*/ 	.short	0x0010


	//----- nvinfo : EIATTR_SW_WAR
	.align		4
.L_23:
        /*009c*/ 	.byte	0x04, 0x36
        /*009e*/ 	.short	(.L_25 - .L_24)
.L_24:
        /*00a0*/ 	.word	0x00000008
.L_25:


//--------------------- .nv.callgraph             --------------------------
	.section	.nv.callgraph,"",@"SHT_CUDA_CALLGRAPH"
	.align	4
	.sectionentsize	8
	.align		4
        /*0000*/ 	.word	0x00000000
	.align		4
        /*0004*/ 	.word	0xffffffff
	.align		4
        /*0008*/ 	.word	0x00000000
	.align		4
        /*000c*/ 	.word	0xfffffffe
	.align		4
        /*0010*/ 	.word	0x00000000
	.align		4
        /*0014*/ 	.word	0xfffffffd
	.align		4
        /*0018*/ 	.word	0x00000000
	.align		4
        /*001c*/ 	.word	0xfffffffc


//--------------------- .text._Z4sortPlPy         --------------------------
	.section	.text._Z4sortPlPy,"ax",@progbits
	.align	128
        .global         _Z4sortPlPy
        .type           _Z4sortPlPy,@function
        .size           _Z4sortPlPy,(.L_x_28 - _Z4sortPlPy)
        .other          _Z4sortPlPy,@"STO_CUDA_ENTRY STV_DEFAULT"
_Z4sortPlPy:
.text._Z4sortPlPy:
[----:B------:R-:W-:Y:S01]  /*0000*/  LDC R1, c[0x0][0x37c] ;  /* 0x0000df00ff017b82 */ /* 0x000fe20000000800 */
[----:B------:R-:W0:Y:S07]  /*0010*/  S2R R3, SR_TID.X ;  /* 0x0000000000037919 */ /* 0x000e2e0000002100 */
[----:B------:R-:W0:Y:S01]  /*0020*/  LDC.64 R8, c[0x0][0x380] ;  /* 0x0000e000ff087b82 */ /* 0x000e220000000a00 */
[----:B------:R-:W1:Y:S01]  /*0030*/  LDCU.64 UR10, c[0x0][0x358] ;  /* 0x00006b00ff0a77ac */ /* 0x000e620008000a00 */
[----:B------:R-:W-:Y:S01]  /*0040*/  UMOV UR4, URZ ;  /* 0x000000ff00047c82 */ /* 0x000fe20008000000 */
[C---:B0-----:R-:W-:Y:S01]  /*0050*/  IMAD.WIDE.U32 R8, R3.reuse, 0x8, R8 ;  /* 0x0000000803087825 */ /* 0x041fe200078e0008 */
[----:B-1----:R-:W-:-:S07]  /*0060*/  LOP3.LUT R0, R3, 0xfffffc00, RZ, 0xfc, !PT ;  /* 0xfffffc0003007812 */ /* 0x002fce00078efcff */
.L_x_25:
[----:B------:R-:W0:Y:S01]  /*0070*/  S2R R4, SR_LANEID ;  /* 0x0000000000047919 */ /* 0x000e220000000000 */
[----:B------:R-:W1:Y:S01]  /*0080*/  LDC.64 R2, c[0x0][0x388] ;  /* 0x0000e200ff027b82 */ /* 0x000e620000000a00 */
[----:B------:R-:W-:Y:S02]  /*0090*/  VOTEU.ANY UR5, UPT, PT ;  /* 0x0000000000057886 */ /* 0x000fe400038e0100 */
[----:B------:R-:W-:Y:S02]  /*00a0*/  UPOPC UR6, UR5 ;  /* 0x00000005000672bf */ /* 0x000fe40008000000 */
[----:B------:R-:W-:Y:S02]  /*00b0*/  UFLO.U32 UR8, UR5 ;  /* 0x00000005000872bd */ /* 0x000fe400080e0000 */
[----:B------:R-:W-:Y:S01]  /*00c0*/  UIMAD.WIDE.U32 UR6, UR6, 0x2, URZ ;  /* 0x00000002060678a5 */ /* 0x000fe2000f8e00ff */
[----:B------:R-:W-:-:S03]  /*00d0*/  UMOV UR5, URZ ;  /* 0x000000ff00057c82 */ /* 0x000fc60008000000 */
[----:B------:R-:W-:Y:S02]  /*00e0*/  UIADD3 UR5, UPT, UPT, UR7, UR5, URZ ;  /* 0x0000000507057290 */ /* 0x000fe4000fffe0ff */
[----:B------:R-:W-:-:S04]  /*00f0*/  IMAD.U32 R5, RZ, RZ, UR7 ;  /* 0x00000007ff057e24 */ /* 0x000fc8000f8e00ff */
[----:B------:R-:W-:Y:S01]  /*0100*/  IMAD.U32 R5, RZ, RZ, UR5 ;  /* 0x00000005ff057e24 */ /* 0x000fe2000f8e00ff */
[----:B0-----:R-:W-:Y:S01]  /*0110*/  ISETP.EQ.U32.AND P0, PT, R4, UR8, PT ;  /* 0x0000000804007c0c */ /* 0x001fe2000bf02070 */
[----:B------:R-:W-:-:S12]  /*0120*/  IMAD.U32 R4, RZ, RZ, UR6 ;  /* 0x00000006ff047e24 */ /* 0x000fd8000f8e00ff */
[----:B-1----:R0:W-:Y:S01]  /*0130*/  @P0 REDG.E.ADD.64.STRONG.GPU desc[UR10][R2.64], R4 ;  /* 0x000000040200098e */ /* 0x0021e2000c12e50a */
[----:B------:R-:W-:Y:S02]  /*0140*/  UMOV UR6, 0x2 ;  /* 0x0000000200067882 */ /* 0x000fe40000000000 */
[----:B------:R-:W-:Y:S02]  /*0150*/  USHF.L.U32 UR6, UR6, UR4, URZ ;  /* 0x0000000406067299 */ /* 0x000fe400080006ff */
[----:B------:R-:W-:Y:S02]  /*0160*/  UIADD3 UR4, UPT, UPT, UR4, 0x1, URZ ;  /* 0x0000000104047890 */ /* 0x000fe4000fffe0ff */
[----:B------:R-:W-:Y:S02]  /*0170*/  UISETP.GE.AND UP0, UPT, UR6, 0x2, UPT ;  /* 0x000000020600788c */ /* 0x000fe4000bf06270 */
[----:B------:R-:W-:-:S07]  /*0180*/  UISETP.NE.AND UP1, UPT, UR4, 0xb, UPT ;  /* 0x0000000b0400788c */ /* 0x000fce000bf25270 */
[----:B0-----:R-:W-:Y:S05]  /*0190*/  BRA.U !UP0, `(.L_x_0) ;  /* 0x0000001108f07547 */ /* 0x001fea000b800000 */
[----:B------:R-:W-:Y:S02]  /*01a0*/  USHF.R.S32.HI UR7, URZ, 0x1f, UR6 ;  /* 0x0000001fff077899 */ /* 0x000fe40008011406 */
[----:B------:R-:W-:-:S04]  /*01b0*/  IMAD.U32 R2, RZ, RZ, UR6 ;  /* 0x00000006ff027e24 */ /* 0x000fc8000f8e00ff */
[----:B------:R-:W-:-:S07]  /*01c0*/  MOV R3, UR7 ;  /* 0x0000000700037c02 */ /* 0x000fce0008000f00 */
.L_x_24:
        /* <DEDUP_REMOVED lines=8> */
[----:B------:R-:W-:Y:S02]  /*0250*/  IMAD.U32 R11, RZ, RZ, UR9 ;  /* 0x00000009ff0b7e24 */ /* 0x000fe4000f8e00ff */
[----:B------:R-:W-:Y:S02]  /*0260*/  IMAD.U32 R10, RZ, RZ, UR8 ;  /* 0x00000008ff0a7e24 */ /* 0x000fe4000f8e00ff */
[----:B------:R-:W-:Y:S01]  /*0270*/  IMAD.U32 R11, RZ, RZ, UR5 ;  /* 0x00000005ff0b7e24 */ /* 0x000fe2000f8e00ff */
[----:B0-----:R-:W-:-:S13]  /*0280*/  ISETP.EQ.U32.AND P0, PT, R4, UR12, PT ;  /* 0x0000000c04007c0c */ /* 0x001fda000bf02070 */
[----:B-1----:R0:W-:Y:S01]  /*0290*/  @P0 REDG.E.ADD.64.STRONG.GPU desc[UR10][R12.64], R10 ;  /* 0x0000000a0c00098e */ /* 0x0021e2000c12e50a */
[----:B------:R-:W-:Y:S01]  /*02a0*/  SHF.R.U64 R4, R2, 0x1, R3 ;  /* 0x0000000102047819 */ /* 0x000fe20000001203 */
[----:B------:R-:W-:Y:S01]  /*02b0*/  IMAD.MOV.U32 R17, RZ, RZ, R9 ;  /* 0x000000ffff117224 */ /* 0x000fe200078e0009 */
[----:B------:R-:W-:Y:S01]  /*02c0*/  SHF.R.U32.HI R5, RZ, 0x1, R3 ;  /* 0x00000001ff057819 */ /* 0x000fe20000011603 */
[----:B------:R-:W-:Y:S01]  /*02d0*/  IMAD.MOV.U32 R7, RZ, RZ, R0 ;  /* 0x000000ffff077224 */ /* 0x000fe200078e0000 */
[----:B------:R-:W-:Y:S01]  /*02e0*/  MOV R16, R8 ;  /* 0x0000000800107202 */ /* 0x000fe20000000f00 */
[----:B------:R-:W-:Y:S01]  /*02f0*/  IMAD.MOV.U32 R6, RZ, RZ, -0x1 ;  /* 0xffffffffff067424 */ /* 0x000fe200078e00ff */
[C---:B------:R-:W-:Y:S02]  /*0300*/  SHF.L.U64.HI R23, R4.reuse, 0x3, R5 ;  /* 0x0000000304177819 */ /* 0x040fe40000010205 */
[----:B------:R-:W-:-:S07]  /*0310*/  SHF.L.U32 R27, R4, 0x3, RZ ;  /* 0x00000003041b7819 */ /* 0x000fce00000006ff */
.L_x_23:
[----:B0-----:R-:W0:Y:S01]  /*0320*/  S2R R12, SR_LANEID ;  /* 0x00000000000c7919 */ /* 0x001e220000000000 */
[----:B------:R-:W1:Y:S01]  /*0330*/  LDC.64 R10, c[0x0][0x388] ;  /* 0x0000e200ff0a7b82 */ /* 0x000e620000000a00 */
[----:B------:R-:W-:Y:S05]  /*0340*/  YIELD ;  /* 0x0000000000007946 */ /* 0x000fea0003800000 */
[----:B------:R-:W-:Y:S02]  /*0350*/  VOTEU.ANY UR5, UPT, PT ;  /* 0x0000000000057886 */ /* 0x000fe400038e0100 */
[----:B------:R-:W-:Y:S02]  /*0360*/  UPOPC UR8, UR5 ;  /* 0x00000005000872bf */ /* 0x000fe40008000000 */
[----:B------:R-:W-:-:S02]  /*0370*/  UFLO.U32 UR12, UR5 ;  /* 0x00000005000c72bd */ /* 0x000fc400080e0000 */
        /* <DEDUP_REMOVED lines=8> */
[----:B------:R-:W-:Y:S01]  /*0400*/  IADD3 R29, P0, PT, R7, 0x400, RZ ;  /* 0x00000400071d7810 */ /* 0x000fe20007f1e0ff */
[----:B------:R-:W-:Y:S03]  /*0410*/  BSSY.RECONVERGENT B0, `(.L_x_1) ;  /* 0x000001d000007945 */ /* 0x000fe60003800200 */
[----:B------:R-:W-:-:S04]  /*0420*/  IADD3.X R22, PT, PT, RZ, R6, RZ, P0, !PT ;  /* 0x00000006ff167210 */ /* 0x000fc800007fe4ff */
[----:B------:R-:W-:-:S04]  /*0430*/  LOP3.LUT R14, R22, UR7, RZ, 0xfc, !PT ;  /* 0x00000007160e7c12 */ /* 0x000fc8000f8efcff */
[----:B------:R-:W-:Y:S01]  /*0440*/  ISETP.NE.U32.AND P0, PT, R14, RZ, PT ;  /* 0x000000ff0e00720c */ /* 0x000fe20003f05070 */
[----:B0-----:R-:W-:Y:S02]  /*0450*/  IMAD.MOV.U32 R10, RZ, RZ, R16 ;  /* 0x000000ffff0a7224 */ /* 0x001fe400078e0010 */
[----:B------:R-:W-:-:S10]  /*0460*/  IMAD.MOV.U32 R11, RZ, RZ, R17 ;  /* 0x000000ffff0b7224 */ /* 0x000fd400078e0011 */
[----:B------:R-:W-:Y:S05]  /*0470*/  @P0 BRA `(.L_x_2) ;  /* 0x00000000004c0947 */ /* 0x000fea0003800000 */
[----:B------:R-:W0:Y:S01]  /*0480*/  I2F.U32.RP R14, UR6 ;  /* 0x00000006000e7d06 */ /* 0x000e220008209000 */
[----:B------:R-:W-:Y:S02]  /*0490*/  IADD3 R15, PT, PT, RZ, -UR6, RZ ;  /* 0x80000006ff0f7c10 */ /* 0x000fe4000fffe0ff */
[----:B------:R-:W-:-:S05]  /*04a0*/  ISETP.NE.U32.AND P2, PT, RZ, UR6, PT ;  /* 0x00000006ff007c0c */ /* 0x000fca000bf45070 */
[----:B0-----:R-:W0:Y:S02]  /*04b0*/  MUFU.RCP R14, R14 ;  /* 0x0000000e000e7308 */ /* 0x001e240000001000 */
[----:B0-----:R-:W-:-:S06]  /*04c0*/  VIADD R12, R14, 0xffffffe ;  /* 0x0ffffffe0e0c7836 */ /* 0x001fcc0000000000 */
[----:B------:R0:W1:Y:S02]  /*04d0*/  F2I.FTZ.U32.TRUNC.NTZ R13, R12 ;  /* 0x0000000c000d7305 */ /* 0x000064000021f000 */
[----:B0-----:R-:W-:Y:S02]  /*04e0*/  IMAD.MOV.U32 R12, RZ, RZ, RZ ;  /* 0x000000ffff0c7224 */ /* 0x001fe400078e00ff */
[----:B-1----:R-:W-:-:S04]  /*04f0*/  IMAD R15, R15, R13, RZ ;  /* 0x0000000d0f0f7224 */ /* 0x002fc800078e02ff */
[----:B------:R-:W-:-:S06]  /*0500*/  IMAD.HI.U32 R16, R13, R15, R12 ;  /* 0x0000000f0d107227 */ /* 0x000fcc00078e000c */
[----:B------:R-:W-:-:S04]  /*0510*/  IMAD.HI.U32 R16, R16, R29, RZ ;  /* 0x0000001d10107227 */ /* 0x000fc800078e00ff */
[----:B------:R-:W-:-:S04]  /*0520*/  IMAD.MOV R18, RZ, RZ, -R16 ;  /* 0x000000ffff127224 */ /* 0x000fc800078e0a10 */
[----:B------:R-:W-:-:S05]  /*0530*/  IMAD R13, R18, UR6, R29 ;  /* 0x00000006120d7c24 */ /* 0x000fca000f8e021d */
[----:B------:R-:W-:-:S13]  /*0540*/  ISETP.GE.U32.AND P0, PT, R13, UR6, PT ;  /* 0x000000060d007c0c */ /* 0x000fda000bf06070 */
[----:B------:R-:W-:Y:S01]  /*0550*/  @P0 VIADD R13, R13, -UR6 ;  /* 0x800000060d0d0c36 */ /* 0x000fe20008000000 */
[----:B------:R-:W-:-:S04]  /*0560*/  @P0 IADD3 R16, PT, PT, R16, 0x1, RZ ;  /* 0x0000000110100810 */ /* 0x000fc80007ffe0ff */
[----:B------:R-:W-:-:S13]  /*0570*/  ISETP.GE.U32.AND P1, PT, R13, UR6, PT ;  /* 0x000000060d007c0c */ /* 0x000fda000bf26070 */
[----:B------:R-:W-:Y:S01]  /*0580*/  @P1 VIADD R16, R16, 0x1 ;  /* 0x0000000110101836 */ /* 0x000fe20000000000 */
[----:B------:R-:W-:Y:S01]  /*0590*/  @!P2 LOP3.LUT R16, RZ, UR6, RZ, 0x33, !PT ;  /* 0x00000006ff10ac12 */ /* 0x000fe2000f8e33ff */
[----:B------:R-:W-:Y:S06]  /*05a0*/  BRA `(.L_x_3) ;  /* 0x00000000000c7947 */ /* 0x000fec0003800000 */
.L_x_2:
[----:B------:R-:W-:-:S07]  /*05b0*/  MOV R16, 0x5d0 ;  /* 0x000005d000107802 */ /* 0x000fce0000000f00 */
[----:B------:R-:W-:Y:S05]  /*05c0*/  CALL.REL.NOINC `($__internal_0_$__cuda_sm20_div_u64) ;  /* 0x0000000c00ec7944 */ /* 0x000fea0003c00000 */
[----:B------:R-:W-:-:S07]  /*05d0*/  IMAD.MOV.U32 R16, RZ, RZ, R12 ;  /* 0x000000ffff107224 */ /* 0x000fce00078e000c */
.L_x_3:
[----:B------:R-:W-:Y:S05]  /*05e0*/  BSYNC.RECONVERGENT B0 ;  /* 0x0000000000007941 */ /* 0x000fea0003800200 */
.L_x_1:
[----:B------:R-:W-:Y:S01]  /*05f0*/  LOP3.LUT R26, R16, 0x1, RZ, 0xc0, !PT ;  /* 0x00000001101a7812 */ /* 0x000fe200078ec0ff */
[----:B------:R-:W0:Y:S01]  /*0600*/  S2R R18, SR_LANEID ;  /* 0x0000000000127919 */ /* 0x000e220000000000 */
[----:B------:R-:W1:Y:S01]  /*0610*/  LDC.64 R14, c[0x0][0x388] ;  /* 0x0000e200ff0e7b82 */ /* 0x000e620000000a00 */
[----:B------:R-:W-:Y:S01]  /*0620*/  BSSY.RECONVERGENT B0, `(.L_x_4) ;  /* 0x0000011000007945 */ /* 0x000fe20003800200 */
[----:B------:R-:W-:-:S04]  /*0630*/  ISETP.NE.U32.AND P0, PT, R26, 0x1, PT ;  /* 0x000000011a00780c */ /* 0x000fc80003f05070 */
[----:B------:R-:W-:-:S13]  /*0640*/  ISETP.NE.U32.AND.EX P0, PT, RZ, RZ, PT, P0 ;  /* 0x000000ffff00720c */ /* 0x000fda0003f05100 */
[----:B------:R-:W-:Y:S05]  /*0650*/  @!P0 BRA `(.L_x_5) ;  /* 0x0000000000348947 */ /* 0x000fea0003800000 */
[----:B------:R-:W2:Y:S01]  /*0660*/  S2R R12, SR_LANEID ;  /* 0x00000000000c7919 */ /* 0x000ea20000000000 */
[----:B------:R-:W3:Y:S01]  /*0670*/  LDC.64 R16, c[0x0][0x388] ;  /* 0x0000e200ff107b82 */ /* 0x000ee20000000a00 */
[----:B------:R-:W-:Y:S02]  /*0680*/  VOTEU.ANY UR5, UPT, PT ;  /* 0x0000000000057886 */ /* 0x000fe400038e0100 */
[----:B------:R-:W-:Y:S02]  /*0690*/  UPOPC UR8, UR5 ;  /* 0x00000005000872bf */ /* 0x000fe40008000000 */
[----:B------:R-:W-:Y:S02]  /*06a0*/  UFLO.U32 UR12, UR5 ;  /* 0x00000005000c72bd */ /* 0x000fe400080e0000 */
[----:B------:R-:W-:Y:S01]  /*06b0*/  UIMAD.WIDE.U32 UR8, UR8, 0x1, URZ ;  /* 0x00000001080878a5 */ /* 0x000fe2000f8e00ff */
[----:B------:R-:W-:-:S03]  /*06c0*/  UMOV UR5, URZ ;  /* 0x000000ff00057c82 */ /* 0x000fc60008000000 */
[----:B------:R-:W-:Y:S02]  /*06d0*/  UIADD3 UR5, UPT, UPT, UR9, UR5, URZ ;  /* 0x0000000509057290 */ /* 0x000fe4000fffe0ff */
[----:B------:R-:W-:-:S04]  /*06e0*/  MOV R13, UR9 ;  /* 0x00000009000d7c02 */ /* 0x000fc80008000f00 */
[----:B------:R-:W-:Y:S01]  /*06f0*/  IMAD.U32 R13, RZ, RZ, UR5 ;  /* 0x00000005ff0d7e24 */ /* 0x000fe2000f8e00ff */
[----:B--2---:R-:W-:Y:S01]  /*0700*/  ISETP.EQ.U32.AND P0, PT, R12, UR12, PT ;  /* 0x0000000c0c007c0c */ /* 0x004fe2000bf02070 */
[----:B------:R-:W-:-:S12]  /*0710*/  IMAD.U32 R12, RZ, RZ, UR8 ;  /* 0x00000008ff0c7e24 */ /* 0x000fd8000f8e00ff */
[----:B---3--:R2:W-:Y:S02]  /*0720*/  @P0 REDG.E.ADD.64.STRONG.GPU desc[UR10][R16.64], R12 ;  /* 0x0000000c1000098e */ /* 0x0085e4000c12e50a */
.L_x_5:
[----:B------:R-:W-:Y:S05]  /*0730*/  BSYNC.RECONVERGENT B0 ;  /* 0x0000000000007941 */ /* 0x000fea0003800200 */
.L_x_4:
[----:B------:R-:W-:Y:S02]  /*0740*/  VOTEU.ANY UR5, UPT, PT ;  /* 0x0000000000057886 */ /* 0x000fe400038e0100 */
[----:B------:R-:W-:Y:S02]  /*0750*/  UPOPC UR8, UR5 ;  /* 0x00000005000872bf */ /* 0x000fe40008000000 */
[----:B------:R-:W-:Y:S02]  /*0760*/  UFLO.U32 UR12, UR5 ;  /* 0x00000005000c72bd */ /* 0x000fe400080e0000 */
[----:B------:R-:W-:Y:S01]  /*0770*/  UIMAD.WIDE.U32 UR8, UR8, 0x4, URZ ;  /* 0x00000004080878a5 */ /* 0x000fe2000f8e00ff */
[----:B------:R-:W-:-:S03]  /*0780*/  UMOV UR5, URZ ;  /* 0x000000ff00057c82 */ /* 0x000fc60008000000 */
[----:B0-----:R-:W-:Y:S01]  /*0790*/  ISETP.EQ.U32.AND P0, PT, R18, UR12, PT ;  /* 0x0000000c12007c0c */ /* 0x001fe2000bf02070 */
[----:B------:R-:W-:Y:S02]  /*07a0*/  UIADD3 UR5, UPT, UPT, UR9, UR5, URZ ;  /* 0x0000000509057290 */ /* 0x000fe4000fffe0ff */
[----:B--2---:R-:W-:Y:S02]  /*07b0*/  IMAD.U32 R13, RZ, RZ, UR9 ;  /* 0x00000009ff0d7e24 */ /* 0x004fe4000f8e00ff */
[----:B------:R-:W-:Y:S01]  /*07c0*/  IMAD.U32 R12, RZ, RZ, UR8 ;  /* 0x00000008ff0c7e24 */ /* 0x000fe2000f8e00ff */
[----:B------:R-:W-:Y:S02]  /*07d0*/  LOP3.LUT R16, R22, R3, RZ, 0xfc, !PT ;  /* 0x0000000316107212 */ /* 0x000fe400078efcff */
[----:B------:R-:W-:-:S05]  /*07e0*/  MOV R13, UR5 ;  /* 0x00000005000d7c02 */ /* 0x000fca0008000f00 */
[----:B-1----:R0:W-:Y:S01]  /*07f0*/  @P0 REDG.E.ADD.64.STRONG.GPU desc[UR10][R14.64], R12 ;  /* 0x0000000c0e00098e */ /* 0x0021e2000c12e50a */
[----:B------:R-:W-:Y:S01]  /*0800*/  ISETP.NE.U32.AND P0, PT, R16, RZ, PT ;  /* 0x000000ff1000720c */ /* 0x000fe20003f05070 */
[----:B------:R-:W-:-:S12]  /*0810*/  BSSY.RECONVERGENT B0, `(.L_x_6) ;  /* 0x0000018000007945 */ /* 0x000fd80003800200 */
[----:B0-----:R-:W-:Y:S05]  /*0820*/  @P0 BRA `(.L_x_7) ;  /* 0x0000000000500947 */ /* 0x001fea0003800000 */
[----:B------:R-:W0:Y:S01]  /*0830*/  I2F.U32.RP R14, R2 ;  /* 0x00000002000e7306 */ /* 0x000e220000209000 */
[----:B------:R-:W-:-:S07]  /*0840*/  ISETP.NE.U32.AND P1, PT, R2, RZ, PT ;  /* 0x000000ff0200720c */ /* 0x000fce0003f25070 */
[----:B0-----:R-:W0:Y:S02]  /*0850*/  MUFU.RCP R14, R14 ;  /* 0x0000000e000e7308 */ /* 0x001e240000001000 */
[----:B0-----:R-:W-:-:S06]  /*0860*/  VIADD R12, R14, 0xffffffe ;  /* 0x0ffffffe0e0c7836 */ /* 0x001fcc0000000000 */
[----:B------:R0:W1:Y:S02]  /*0870*/  F2I.FTZ.U32.TRUNC.NTZ R13, R12 ;  /* 0x0000000c000d7305 */ /* 0x000064000021f000 */
[----:B0-----:R-:W-:Y:S02]  /*0880*/  IMAD.MOV.U32 R12, RZ, RZ, RZ ;  /* 0x000000ffff0c7224 */ /* 0x001fe400078e00ff */
[----:B-1----:R-:W-:-:S04]  /*0890*/  IMAD.MOV R15, RZ, RZ, -R13 ;  /* 0x000000ffff0f7224 */ /* 0x002fc800078e0a0d */
[----:B------:R-:W-:-:S04]  /*08a0*/  IMAD R15, R15, R2, RZ ;  /* 0x000000020f0f7224 */ /* 0x000fc800078e02ff */
[----:B------:R-:W-:-:S04]  /*08b0*/  IMAD.HI.U32 R16, R13, R15, R12 ;  /* 0x0000000f0d107227 */ /* 0x000fc800078e000c */
[----:B------:R-:W-:Y:S02]  /*08c0*/  HFMA2 R13, -RZ, RZ, 0, 0 ;  /* 0x00000000ff0d7431 */ /* 0x000fe400000001ff */
[----:B------:R-:W-:-:S05]  /*08d0*/  IMAD.HI.U32 R16, R16, R29, RZ ;  /* 0x0000001d10107227 */ /* 0x000fca00078e00ff */
[----:B------:R-:W-:-:S05]  /*08e0*/  IADD3 R16, PT, PT, -R16, RZ, RZ ;  /* 0x000000ff10107210 */ /* 0x000fca0007ffe1ff */
[----:B------:R-:W-:-:S05]  /*08f0*/  IMAD R15, R2, R16, R29 ;  /* 0x00000010020f7224 */ /* 0x000fca00078e021d */
[----:B------:R-:W-:-:S13]  /*0900*/  ISETP.GE.U32.AND P0, PT, R15, R2, PT ;  /* 0x000000020f00720c */ /* 0x000fda0003f06070 */
[----:B------:R-:W-:-:S05]  /*0910*/  @P0 IMAD.IADD R15, R15, 0x1, -R2 ;  /* 0x000000010f0f0824 */ /* 0x000fca00078e0a02 */
[----:B------:R-:W-:-:S13]  /*0920*/  ISETP.GE.U32.AND P0, PT, R15, R2, PT ;  /* 0x000000020f00720c */ /* 0x000fda0003f06070 */
[----:B------:R-:W-:Y:S01]  /*0930*/  @P0 IMAD.IADD R15, R15, 0x1, -R2 ;  /* 0x000000010f0f0824 */ /* 0x000fe200078e0a02 */
[----:B------:R-:W-:-:S05]  /*0940*/  @!P1 LOP3.LUT R15, RZ, R2, RZ, 0x33, !PT ;  /* 0x00000002ff0f9212 */ /* 0x000fca00078e33ff */
[----:B------:R-:W-:Y:S01]  /*0950*/  IMAD.MOV.U32 R12, RZ, RZ, R15 ;  /* 0x000000ffff0c7224 */ /* 0x000fe200078e000f */
[----:B------:R-:W-:Y:S06]  /*0960*/  BRA `(.L_x_8) ;  /* 0x0000000000087947 */ /* 0x000fec0003800000 */
.L_x_7:
[----:B------:R-:W-:-:S07]  /*0970*/  MOV R16, 0x990 ;  /* 0x0000099000107802 */ /* 0x000fce0000000f00 */
[----:B------:R-:W-:Y:S05]  /*0980*/  CALL.REL.NOINC `($__internal_1_$__cuda_sm20_rem_u64) ;  /* 0x0000000c00f47944 */ /* 0x000fea0003c00000 */
.L_x_8:
[----:B------:R-:W-:Y:S05]  /*0990*/  BSYNC.RECONVERGENT B0 ;  /* 0x0000000000007941 */ /* 0x000fea0003800200 */
.L_x_6:
[----:B------:R-:W0:Y:S01]  /*09a0*/  S2R R28, SR_LANEID ;  /* 0x00000000001c7919 */ /* 0x000e220000000000 */
[----:B------:R-:W-:Y:S01]  /*09b0*/  ISETP.GE.U32.AND P0, PT, R12, R4, PT ;  /* 0x000000040c00720c */ /* 0x000fe20003f06070 */
[----:B------:R-:W-:Y:S03]  /*09c0*/  BSSY.RECONVERGENT B0, `(.L_x_9) ;  /* 0x0000010000007945 */ /* 0x000fe60003800200 */
[----:B------:R-:W-:-:S13]  /*09d0*/  ISETP.GE.U32.AND.EX P0, PT, R13, R5, PT, P0 ;  /* 0x000000050d00720c */ /* 0x000fda0003f06100 */
[----:B------:R-:W-:Y:S05]  /*09e0*/  @P0 BRA `(.L_x_10) ;  /* 0x0000000000340947 */ /* 0x000fea0003800000 */
[----:B------:R-:W1:Y:S01]  /*09f0*/  S2R R14, SR_LANEID ;  /* 0x00000000000e7919 */ /* 0x000e620000000000 */
[----:B------:R-:W2:Y:S01]  /*0a00*/  LDC.64 R16, c[0x0][0x388] ;  /* 0x0000e200ff107b82 */ /* 0x000ea20000000a00 */
        /* <DEDUP_REMOVED lines=8> */
[----:B-1----:R-:W-:Y:S01]  /*0a90*/  ISETP.EQ.U32.AND P1, PT, R14, UR12, PT ;  /* 0x0000000c0e007c0c */ /* 0x002fe2000bf22070 */
[----:B------:R-:W-:-:S12]  /*0aa0*/  IMAD.U32 R14, RZ, RZ, UR8 ;  /* 0x00000008ff0e7e24 */ /* 0x000fd8000f8e00ff */
[----:B--2---:R1:W-:Y:S02]  /*0ab0*/  @P1 REDG.E.ADD.64.STRONG.GPU desc[UR10][R16.64], R14 ;  /* 0x0000000e1000198e */ /* 0x0043e4000c12e50a */
.L_x_10:
[----:B------:R-:W-:Y:S05]  /*0ac0*/  BSYNC.RECONVERGENT B0 ;  /* 0x0000000000007941 */ /* 0x000fea0003800200 */
.L_x_9:
[----:B-1----:R-:W1:Y:S01]  /*0ad0*/  LDC.64 R14, c[0x0][0x388] ;  /* 0x0000e200ff0e7b82 */ /* 0x002e620000000a00 */
[----:B------:R-:W-:Y:S02]  /*0ae0*/  VOTEU.ANY UR5, UPT, PT ;  /* 0x0000000000057886 */ /* 0x000fe400038e0100 */
[----:B------:R-:W-:Y:S02]  /*0af0*/  UPOPC UR8, UR5 ;  /* 0x00000005000872bf */ /* 0x000fe40008000000 */
[----:B------:R-:W-:Y:S02]  /*0b00*/  UFLO.U32 UR12, UR5 ;  /* 0x00000005000c72bd */ /* 0x000fe400080e0000 */
[----:B------:R-:W-:Y:S01]  /*0b10*/  UIMAD.WIDE.U32 UR8, UR8, 0x4, URZ ;  /* 0x00000004080878a5 */ /* 0x000fe2000f8e00ff */
[----:B------:R-:W-:-:S03]  /*0b20*/  UMOV UR5, URZ ;  /* 0x000000ff00057c82 */ /* 0x000fc60008000000 */
[----:B0-----:R-:W-:Y:S01]  /*0b30*/  ISETP.EQ.U32.AND P1, PT, R28, UR12, PT ;  /* 0x0000000c1c007c0c */ /* 0x001fe2000bf22070 */
[----:B------:R-:W-:Y:S02]  /*0b40*/  UIADD3 UR5, UPT, UPT, UR9, UR5, URZ ;  /* 0x0000000509057290 */ /* 0x000fe4000fffe0ff */
[----:B------:R-:W-:Y:S01]  /*0b50*/  IMAD.U32 R17, RZ, RZ, UR9 ;  /* 0x00000009ff117e24 */ /* 0x000fe2000f8e00ff */
[----:B------:R-:W-:-:S03]  /*0b60*/  MOV R16, UR8 ;  /* 0x0000000800107c02 */ /* 0x000fc60008000f00 */
[----:B------:R-:W-:-:S06]  /*0b70*/  IMAD.U32 R17, RZ, RZ, UR5 ;  /* 0x00000005ff117e24 */ /* 0x000fcc000f8e00ff */
[----:B-1----:R0:W-:Y:S01]  /*0b80*/  @P1 REDG.E.ADD.64.STRONG.GPU desc[UR10][R14.64], R16 ;  /* 0x000000100e00198e */ /* 0x0021e2000c12e50a */
[----:B------:R-:W-:Y:S01]  /*0b90*/  ISETP.NE.U32.AND P1, PT, R26, RZ, PT ;  /* 0x000000ff1a00720c */ /* 0x000fe20003f25070 */
[----:B------:R-:W-:Y:S03]  /*0ba0*/  BSSY.RECONVERGENT B0, `(.L_x_11) ;  /* 0x000003b000007945 */ /* 0x000fe60003800200 */
[----:B------:R-:W-:-:S13]  /*0bb0*/  ISETP.NE.OR.EX P0, PT, RZ, RZ, P0, P1 ;  /* 0x000000ffff00720c */ /* 0x000fda0000705710 */
[----:B0-----:R-:W-:Y:S05]  /*0bc0*/  @P0 BRA `(.L_x_12) ;  /* 0x0000000000e00947 */ /* 0x001fea0003800000 */
[----:B------:R-:W-:Y:S01]  /*0bd0*/  IADD3 R16, P1, P2, R4, 0x400, R7 ;  /* 0x0000040004107810 */ /* 0x000fe20007a3e007 */
[----:B------:R-:W-:Y:S03]  /*0be0*/  BSSY.RECONVERGENT B1, `(.L_x_13) ;  /* 0x000002b000017945 */ /* 0x000fe60003800200 */
[----:B------:R-:W-:Y:S02]  /*0bf0*/  ISETP.GT.U32.AND P0, PT, R29, R16, PT ;  /* 0x000000101d00720c */ /* 0x000fe40003f04070 */
[----:B------:R-:W-:-:S04]  /*0c00*/  IADD3.X R17, PT, PT, R5, RZ, R6, P1, P2 ;  /* 0x000000ff05117210 */ /* 0x000fc80000fe4406 */
[----:B------:R-:W-:-:S04]  /*0c10*/  ISETP.GT.U32.AND.EX P0, PT, R22, R17, PT, P0 ;  /* 0x000000111600720c */ /* 0x000fc80003f04100 */
[----:B------:R-:W-:Y:S02]  /*0c20*/  SEL R16, R29, R16, P0 ;  /* 0x000000101d107207 */ /* 0x000fe40000000000 */
[----:B------:R-:W-:Y:S02]  /*0c30*/  SEL R17, R22, R17, P0 ;  /* 0x0000001116117207 */ /* 0x000fe40000000000 */
[----:B------:R-:W-:-:S04]  /*0c40*/  ISETP.GT.U32.AND P0, PT, R16, 0x3ff, PT ;  /* 0x000003ff1000780c */ /* 0x000fc80003f04070 */
[----:B------:R-:W-:-:S13]  /*0c50*/  ISETP.GT.U32.AND.EX P0, PT, R17, RZ, PT, P0 ;  /* 0x000000ff1100720c */ /* 0x000fda0003f04100 */
[----:B------:R-:W-:Y:S05]  /*0c60*/  @P0 BRA `(.L_x_14) ;  /* 0x0000000000880947 */ /* 0x000fea0003800000 */
[C---:B------:R-:W-:Y:S01]  /*0c70*/  LEA R16, P0, R4.reuse, R10, 0x3 ;  /* 0x0000000a04107211 */ /* 0x040fe200078018ff */
[----:B------:R-:W2:Y:S03]  /*0c80*/  LDG.E.64 R18, desc[UR10][R10.64] ;  /* 0x0000000a0a127981 */ /* 0x000ea6000c1e1b00 */
[----:B------:R-:W-:-:S05]  /*0c90*/  LEA.HI.X R17, R4, R11, R5, 0x3, P0 ;  /* 0x0000000b04117211 */ /* 0x000fca00000f1c05 */
[----:B------:R-:W2:Y:S01]  /*0ca0*/  LDG.E.64 R20, desc[UR10][R16.64] ;  /* 0x0000000a10147981 */ /* 0x000ea2000c1e1b00 */
[----:B------:R-:W-:Y:S01]  /*0cb0*/  BSSY.RECONVERGENT B2, `(.L_x_15) ;  /* 0x0000012000027945 */ /* 0x000fe20003800200 */
[----:B--2---:R-:W-:-:S04]  /*0cc0*/  ISETP.GT.U32.AND P0, PT, R18, R20, PT ;  /* 0x000000141200720c */ /* 0x004fc80003f04070 */
[----:B------:R-:W-:-:S13]  /*0cd0*/  ISETP.GT.AND.EX P0, PT, R19, R21, PT, P0 ;  /* 0x000000151300720c */ /* 0x000fda0003f04300 */
[----:B------:R-:W-:Y:S05]  /*0ce0*/  @!P0 BRA `(.L_x_16) ;  /* 0x0000000000388947 */ /* 0x000fea0003800000 */
[----:B------:R-:W-:Y:S01]  /*0cf0*/  VOTEU.ANY UR5, UPT, PT ;  /* 0x0000000000057886 */ /* 0x000fe200038e0100 */
[----:B------:R0:W-:Y:S01]  /*0d00*/  STG.E.64 desc[UR10][R16.64], R18 ;  /* 0x0000001210007986 */ /* 0x0001e2000c101b0a */
[----:B------:R-:W-:Y:S02]  /*0d10*/  UPOPC UR8, UR5 ;  /* 0x00000005000872bf */ /* 0x000fe40008000000 */
[----:B------:R-:W-:Y:S01]  /*0d20*/  UFLO.U32 UR12, UR5 ;  /* 0x00000005000c72bd */ /* 0x000fe200080e0000 */
[----:B------:R1:W-:Y:S01]  /*0d30*/  STG.E.64 desc[UR10][R10.64], R20 ;  /* 0x000000140a007986 */ /* 0x0003e2000c101b0a */
[----:B------:R-:W-:Y:S01]  /*0d40*/  UIMAD.WIDE.U32 UR8, UR8, 0x3, URZ ;  /* 0x00000003080878a5 */ /* 0x000fe2000f8e00ff */
[----:B------:R-:W-:-:S03]  /*0d50*/  UMOV UR5, URZ ;  /* 0x000000ff00057c82 */ /* 0x000fc60008000000 */
[----:B------:R-:W-:Y:S01]  /*0d60*/  ISETP.EQ.U32.AND P0, PT, R28, UR12, PT ;  /* 0x0000000c1c007c0c */ /* 0x000fe2000bf02070 */
[----:B------:R-:W-:Y:S01]  /*0d70*/  UIADD3 UR5, UPT, UPT, UR9, UR5, URZ ;  /* 0x0000000509057290 */ /* 0x000fe2000fffe0ff */
[----:B------:R-:W-:Y:S01]  /*0d80*/  MOV R24, UR8 ;  /* 0x0000000800187c02 */ /* 0x000fe20008000f00 */
[----:B------:R-:W-:-:S04]  /*0d90*/  IMAD.U32 R25, RZ, RZ, UR9 ;  /* 0x00000009ff197e24 */ /* 0x000fc8000f8e00ff */
[----:B0-----:R-:W-:Y:S02]  /*0da0*/  IMAD.U32 R17, RZ, RZ, UR5 ;  /* 0x00000005ff117e24 */ /* 0x001fe4000f8e00ff */
[----:B------:R-:W-:-:S05]  /*0db0*/  IMAD.MOV.U32 R16, RZ, RZ, R24 ;  /* 0x000000ffff107224 */ /* 0x000fca00078e0018 */
[----:B------:R1:W-:Y:S02]  /*0dc0*/  @P0 REDG.E.ADD.64.STRONG.GPU desc[UR10][R14.64], R16 ;  /* 0x000000100e00098e */ /* 0x0003e4000c12e50a */
.L_x_16:
[----:B------:R-:W-:Y:S05]  /*0dd0*/  BSYNC.RECONVERGENT B2 ;  /* 0x0000000000027941 */ /* 0x000fea0003800200 */
.L_x_15:
[----:B------:R-:W-:Y:S02]  /*0de0*/  VOTEU.ANY UR5, UPT, PT ;  /* 0x0000000000057886 */ /* 0x000fe400038e0100 */
[----:B------:R-:W-:Y:S02]  /*0df0*/  UPOPC UR8, UR5 ;  /* 0x00000005000872bf */ /* 0x000fe40008000000 */
[----:B------:R-:W-:Y:S02]  /*0e00*/  UFLO.U32 UR12, UR5 ;  /* 0x00000005000c72bd */ /* 0x000fe400080e0000 */
[----:B------:R-:W-:Y:S01]  /*0e10*/  UIMAD.WIDE.U32 UR8, UR8, 0x3, URZ ;  /* 0x00000003080878a5 */ /* 0x000fe2000f8e00ff */
[----:B------:R-:W-:-:S03]  /*0e20*/  UMOV UR5, URZ ;  /* 0x000000ff00057c82 */ /* 0x000fc60008000000 */
[----:B------:R-:W-:Y:S01]  /*0e30*/  ISETP.EQ.U32.AND P0, PT, R28, UR12, PT ;  /* 0x0000000c1c007c0c */ /* 0x000fe2000bf02070 */
[----:B------:R-:W-:Y:S02]  /*0e40*/  UIADD3 UR5, UPT, UPT, UR9, UR5, URZ ;  /* 0x0000000509057290 */ /* 0x000fe4000fffe0ff */
[----:B-1----:R-:W-:Y:S01]  /*0e50*/  MOV R17, UR9 ;  /* 0x0000000900117c02 */ /* 0x002fe20008000f00 */
[----:B------:R-:W-:-:S03]  /*0e60*/  IMAD.U32 R16, RZ, RZ, UR8 ;  /* 0x00000008ff107e24 */ /* 0x000fc6000f8e00ff */
[----:B------:R-:W-:-:S06]  /*0e70*/  IMAD.U32 R17, RZ, RZ, UR5 ;  /* 0x00000005ff117e24 */ /* 0x000fcc000f8e00ff */
[----:B------:R0:W-:Y:S02]  /*0e80*/  @P0 REDG.E.ADD.64.STRONG.GPU desc[UR10][R14.64], R16 ;  /* 0x000000100e00098e */ /* 0x0001e4000c12e50a */
.L_x_14:
[----:B------:R-:W-:Y:S05]  /*0e90*/  BSYNC.RECONVERGENT B1 ;  /* 0x0000000000017941 */ /* 0x000fea0003800200 */
.L_x_13:
[----:B------:R-:W-:Y:S02]  /*0ea0*/  VOTEU.ANY UR5, UPT, PT ;  /* 0x0000000000057886 */ /* 0x000fe400038e0100 */
[----:B------:R-:W-:Y:S02]  /*0eb0*/  UPOPC UR8, UR5 ;  /* 0x00000005000872bf */ /* 0x000fe40008000000 */
[----:B------:R-:W-:Y:S02]  /*0ec0*/  UFLO.U32 UR12, UR5 ;  /* 0x00000005000c72bd */ /* 0x000fe400080e0000 */
[----:B------:R-:W-:Y:S01]  /*0ed0*/  UIMAD.WIDE.U32 UR8, UR8, 0x3, URZ ;  /* 0x00000003080878a5 */ /* 0x000fe2000f8e00ff */
[----:B------:R-:W-:-:S03]  /*0ee0*/  UMOV UR5, URZ ;  /* 0x000000ff00057c82 */ /* 0x000fc60008000000 */
[----:B------:R-:W-:Y:S01]  /*0ef0*/  ISETP.EQ.U32.AND P0, PT, R28, UR12, PT ;  /* 0x0000000c1c007c0c */ /* 0x000fe2000bf02070 */
[----:B------:R-:W-:Y:S02]  /*0f00*/  UIADD3 UR5, UPT, UPT, UR9, UR5, URZ ;  /* 0x0000000509057290 */ /* 0x000fe4000fffe0ff */
[----:B0-----:R-:W-:Y:S02]  /*0f10*/  IMAD.U32 R17, RZ, RZ, UR9 ;  /* 0x00000009ff117e24 */ /* 0x001fe4000f8e00ff */
[----:B------:R-:W-:Y:S02]  /*0f20*/  IMAD.U32 R16, RZ, RZ, UR8 ;  /* 0x00000008ff107e24 */ /* 0x000fe4000f8e00ff */
[----:B------:R-:W-:-:S06]  /*0f30*/  MOV R17, UR5 ;  /* 0x0000000500117c02 */ /* 0x000fcc0008000f00 */
[----:B------:R0:W-:Y:S02]  /*0f40*/  @P0 REDG.E.ADD.64.STRONG.GPU desc[UR10][R14.64], R16 ;  /* 0x000000100e00098e */ /* 0x0001e4000c12e50a */
.L_x_12:
[----:B------:R-:W-:Y:S05]  /*0f50*/  BSYNC.RECONVERGENT B0 ;  /* 0x0000000000007941 */ /* 0x000fea0003800200 */
.L_x_11:
        /* <DEDUP_REMOVED lines=9> */
[----:B------:R-:W-:Y:S01]  /*0ff0*/  IMAD.U32 R17, RZ, RZ, UR5 ;  /* 0x00000005ff117e24 */ /* 0x000fe2000f8e00ff */
[----:B------:R-:W-:-:S05]  /*1000*/  ISETP.EQ.U32.AND P1, PT, R26, RZ, PT ;  /* 0x000000ff1a00720c */ /* 0x000fca0003f22070 */
[----:B------:R0:W-:Y:S01]  /*1010*/  @P0 REDG.E.ADD.64.STRONG.GPU desc[UR10][R14.64], R16 ;  /* 0x000000100e00098e */ /* 0x0001e2000c12e50a */
[----:B------:R-:W-:Y:S01]  /*1020*/  ISETP.GE.U32.AND P0, PT, R12, R4, PT ;  /* 0x000000040c00720c */ /* 0x000fe20003f06070 */
[----:B------:R-:W-:Y:S03]  /*1030*/  BSSY.RECONVERGENT B0, `(.L_x_17) ;  /* 0x0000039000007945 */ /* 0x000fe60003800200 */
[----:B------:R-:W-:-:S04]  /*1040*/  ISETP.GE.U32.AND.EX P0, PT, R13, R5, PT, P0 ;  /* 0x000000050d00720c */ /* 0x000fc80003f06100 */
[----:B------:R-:W-:-:S13]  /*1050*/  ISETP.EQ.OR.EX P0, PT, RZ, RZ, !P0, P1 ;  /* 0x000000ffff00720c */ /* 0x000fda0004702710 */
[----:B0-----:R-:W-:Y:S05]  /*1060*/  @P0 BRA `(.L_x_18) ;  /* 0x0000000000d40947 */ /* 0x001fea0003800000 */
[----:B------:R-:W-:Y:S01]  /*1070*/  IADD3 R7, P1, P2, -R4, 0x400, R7 ;  /* 0x0000040004077810 */ /* 0x000fe20007a3e107 */
[----:B------:R-:W-:Y:S03]  /*1080*/  BSSY.RECONVERGENT B1, `(.L_x_19) ;  /* 0x0000028000017945 */ /* 0x000fe60003800200 */
[----:B------:R-:W-:Y:S02]  /*1090*/  ISETP.GT.U32.AND P0, PT, R7, 0x3ff, PT ;  /* 0x000003ff0700780c */ /* 0x000fe40003f04070 */
[----:B------:R-:W-:Y:S02]  /*10a0*/  IADD3.X R6, PT, PT, ~R5, RZ, R6, P1, P2 ;  /* 0x000000ff05067210 */ /* 0x000fe40000fe4506 */
[----:B------:R-:W-:Y:S02]  /*10b0*/  ISETP.GT.U32.AND P1, PT, R29, 0x3ff, PT ;  /* 0x000003ff1d00780c */ /* 0x000fe40003f24070 */
[----:B------:R-:W-:-:S04]  /*10c0*/  ISETP.GT.AND.EX P0, PT, R6, RZ, PT, P0 ;  /* 0x000000ff0600720c */ /* 0x000fc80003f04300 */
[----:B------:R-:W-:-:S13]  /*10d0*/  ISETP.GT.U32.OR.EX P0, PT, R22, RZ, P0, P1 ;  /* 0x000000ff1600720c */ /* 0x000fda0000704510 */
[----:B------:R-:W-:Y:S05]  /*10e0*/  @P0 BRA `(.L_x_20) ;  /* 0x0000000000840947 */ /* 0x000fea0003800000 */
[----:B------:R-:W-:Y:S01]  /*10f0*/  IADD3 R16, P0, PT, R10, -R27, RZ ;  /* 0x8000001b0a107210 */ /* 0x000fe20007f1e0ff */
[----:B------:R-:W2:Y:S03]  /*1100*/  LDG.E.64 R18, desc[UR10][R10.64] ;  /* 0x0000000a0a127981 */ /* 0x000ea6000c1e1b00 */
[----:B------:R-:W-:-:S05]  /*1110*/  IADD3.X R17, PT, PT, R11, ~R23, RZ, P0, !PT ;  /* 0x800000170b117210 */ /* 0x000fca00007fe4ff */
        /* <DEDUP_REMOVED lines=13> */
[----:B------:R-:W-:Y:S02]  /*11f0*/  UIADD3 UR5, UPT, UPT, UR9, UR5, URZ ;  /* 0x0000000509057290 */ /* 0x000fe4000fffe0ff */
[----:B------:R-:W-:Y:S02]  /*1200*/  IMAD.U32 R7, RZ, RZ, UR9 ;  /* 0x00000009ff077e24 */ /* 0x000fe4000f8e00ff */
[----:B------:R-:W-:Y:S02]  /*1210*/  IMAD.U32 R6, RZ, RZ, UR8 ;  /* 0x00000008ff067e24 */ /* 0x000fe4000f8e00ff */
[----:B------:R-:W-:-:S06]  /*1220*/  IMAD.U32 R7, RZ, RZ, UR5 ;  /* 0x00000005ff077e24 */ /* 0x000fcc000f8e00ff */
[----:B------:R0:W-:Y:S02]  /*1230*/  @P0 REDG.E.ADD.64.STRONG.GPU desc[UR10][R14.64], R6 ;  /* 0x000000060e00098e */ /* 0x0001e4000c12e50a */
.L_x_22:
[----:B------:R-:W-:Y:S05]  /*1240*/  BSYNC.RECONVERGENT B2 ;  /* 0x0000000000027941 */ /* 0x000fea0003800200 */
.L_x_21:
[----:B------:R-:W-:Y:S02]  /*1250*/  VOTEU.ANY UR5, UPT, PT ;  /* 0x0000000000057886 */ /* 0x000fe400038e0100 */
[----:B------:R-:W-:Y:S02]  /*1260*/  UPOPC UR8, UR5 ;  /* 0x00000005000872bf */ /* 0x000fe40008000000 */
[----:B------:R-:W-:Y:S02]  /*1270*/  UFLO.U32 UR12, UR5 ;  /* 0x00000005000c72bd */ /* 0x000fe400080e0000 */
[----:B------:R-:W-:Y:S01]  /*1280*/  UIMAD.WIDE.U32 UR8, UR8, 0x3, URZ ;  /* 0x00000003080878a5 */ /* 0x000fe2000f8e00ff */
[----:B------:R-:W-:-:S03]  /*1290*/  UMOV UR5, URZ ;  /* 0x000000ff00057c82 */ /* 0x000fc60008000000 */
[----:B------:R-:W-:Y:S01]  /*12a0*/  ISETP.EQ.U32.AND P0, PT, R28, UR12, PT ;  /* 0x0000000c1c007c0c */ /* 0x000fe2000bf02070 */
[----:B------:R-:W-:Y:S02]  /*12b0*/  UIADD3 UR5, UPT, UPT, UR9, UR5, URZ ;  /* 0x0000000509057290 */ /* 0x000fe4000fffe0ff */
[----:B0-----:R-:W-:Y:S01]  /*12c0*/  IMAD.U32 R7, RZ, RZ, UR9 ;  /* 0x00000009ff077e24 */ /* 0x001fe2000f8e00ff */
[----:B------:R-:W-:-:S03]  /*12d0*/  MOV R6, UR8 ;  /* 0x0000000800067c02 */ /* 0x000fc60008000f00 */
[----:B------:R-:W-:-:S06]  /*12e0*/  IMAD.U32 R7, RZ, RZ, UR5 ;  /* 0x00000005ff077e24 */ /* 0x000fcc000f8e00ff */
[----:B------:R0:W-:Y:S02]  /*12f0*/  @P0 REDG.E.ADD.64.STRONG.GPU desc[UR10][R14.64], R6 ;  /* 0x000000060e00098e */ /* 0x0001e4000c12e50a */
.L_x_20:
[----:B------:R-:W-:Y:S05]  /*1300*/  BSYNC.RECONVERGENT B1 ;  /* 0x0000000000017941 */ /* 0x000fea0003800200 */
.L_x_19:
[----:B------:R-:W-:Y:S02]  /*1310*/  VOTEU.ANY UR5, UPT, PT ;  /* 0x0000000000057886 */ /* 0x000fe400038e0100 */
[----:B------:R-:W-:Y:S02]  /*1320*/  UPOPC UR8, UR5 ;  /* 0x00000005000872bf */ /* 0x000fe40008000000 */
[----:B------:R-:W-:Y:S02]  /*1330*/  UFLO.U32 UR12, UR5 ;  /* 0x00000005000c72bd */ /* 0x000fe400080e0000 */
[----:B------:R-:W-:Y:S01]  /*1340*/  UIMAD.WIDE.U32 UR8, UR8, 0x3, URZ ;  /* 0x00000003080878a5 */ /* 0x000fe2000f8e00ff */
[----:B------:R-:W-:-:S03]  /*1350*/  UMOV UR5, URZ ;  /* 0x000000ff00057c82 */ /* 0x000fc60008000000 */
[----:B------:R-:W-:Y:S01]  /*1360*/  ISETP.EQ.U32.AND P0, PT, R28, UR12, PT ;  /* 0x0000000c1c007c0c */ /* 0x000fe2000bf02070 */
[----:B------:R-:W-:Y:S02]  /*1370*/  UIADD3 UR5, UPT, UPT, UR9, UR5, URZ ;  /* 0x0000000509057290 */ /* 0x000fe4000fffe0ff */
[----:B0-----:R-:W-:Y:S01]  /*1380*/  MOV R7, UR9 ;  /* 0x0000000900077c02 */ /* 0x001fe20008000f00 */
[----:B------:R-:W-:-:S03]  /*1390*/  IMAD.U32 R6, RZ, RZ, UR8 ;  /* 0x00000008ff067e24 */ /* 0x000fc6000f8e00ff */
[----:B------:R-:W-:-:S06]  /*13a0*/  IMAD.U32 R7, RZ, RZ, UR5 ;  /* 0x00000005ff077e24 */ /* 0x000fcc000f8e00ff */
[----:B------:R0:W-:Y:S02]  /*13b0*/  @P0 REDG.E.ADD.64.STRONG.GPU desc[UR10][R14.64], R6 ;  /* 0x000000060e00098e */ /* 0x0001e4000c12e50a */
.L_x_18:
[----:B------:R-:W-:Y:S05]  /*13c0*/  BSYNC.RECONVERGENT B0 ;  /* 0x0000000000007941 */ /* 0x000fea0003800200 */
.L_x_17:
[----:B------:R-:W-:Y:S02]  /*13d0*/  VOTEU.ANY UR5, UPT, PT ;  /* 0x0000000000057886 */ /* 0x000fe400038e0100 */
[----:B------:R-:W-:Y:S02]  /*13e0*/  UPOPC UR8, UR5 ;  /* 0x00000005000872bf */ /* 0x000fe40008000000 */
[----:B------:R-:W-:Y:S02]  /*13f0*/  UFLO.U32 UR12, UR5 ;  /* 0x00000005000c72bd */ /* 0x000fe400080e0000 */
[----:B------:R-:W-:Y:S01]  /*1400*/  UIMAD.WIDE.U32 UR8, UR8, 0x2, URZ ;  /* 0x00000002080878a5 */ /* 0x000fe2000f8e00ff */
[----:B------:R-:W-:-:S03]  /*1410*/  UMOV UR5, URZ ;  /* 0x000000ff00057c82 */ /* 0x000fc60008000000 */
[----:B------:R-:W-:Y:S01]  /*1420*/  ISETP.EQ.U32.AND P0, PT, R28, UR12, PT ;  /* 0x0000000c1c007c0c */ /* 0x000fe2000bf02070 */
[----:B------:R-:W-:Y:S02]  /*1430*/  UIADD3 UR5, UPT, UPT, UR9, UR5, URZ ;  /* 0x0000000509057290 */ /* 0x000fe4000fffe0ff */
[----:B------:R-:W-:Y:S02]  /*1440*/  IMAD.U32 R13, RZ, RZ, UR9 ;  /* 0x00000009ff0d7e24 */ /* 0x000fe4000f8e00ff */
[----:B------:R-:W-:Y:S02]  /*1450*/  IMAD.U32 R12, RZ, RZ, UR8 ;  /* 0x00000008ff0c7e24 */ /* 0x000fe4000f8e00ff */
[----:B------:R-:W-:-:S06]  /*1460*/  MOV R13, UR5 ;  /* 0x00000005000d7c02 */ /* 0x000fcc0008000f00 */
[----:B------:R1:W-:Y:S01]  /*1470*/  @P0 REDG.E.ADD.64.STRONG.GPU desc[UR10][R14.64], R12 ;  /* 0x0000000c0e00098e */ /* 0x0003e2000c12e50a */
[----:B------:R-:W-:Y:S01]  /*1480*/  ISETP.GE.U32.AND P0, PT, R29, 0x400, PT ;  /* 0x000004001d00780c */ /* 0x000fe20003f06070 */
[----:B0-----:R-:W-:Y:S01]  /*1490*/  IMAD.MOV.U32 R7, RZ, RZ, R29 ;  /* 0x000000ffff077224 */ /* 0x001fe200078e001d */
[----:B------:R-:W-:Y:S01]  /*14a0*/  IADD3 R16, P1, PT, R10, 0x2000, RZ ;  /* 0x000020000a107810 */ /* 0x000fe20007f3e0ff */
[----:B------:R-:W-:Y:S01]  /*14b0*/  IMAD.MOV.U32 R6, RZ, RZ, R22 ;  /* 0x000000ffff067224 */ /* 0x000fe200078e0016 */
[----:B------:R-:W-:-:S03]  /*14c0*/  ISETP.GE.U32.AND.EX P0, PT, R22, RZ, PT, P0 ;  /* 0x000000ff1600720c */ /* 0x000fc60003f06100 */
[----:B------:R-:W-:-:S10]  /*14d0*/  IMAD.X R17, RZ, RZ, R11, P1 ;  /* 0x000000ffff117224 */ /* 0x000fd400008e060b */
[----:B-1----:R-:W-:Y:S05]  /*14e0*/  @!P0 BRA `(.L_x_23) ;  /* 0xffffffec008c8947 */ /* 0x002fea000383ffff */
[----:B------:R-:W-:Y:S05]  /*14f0*/  WARPSYNC.ALL ;  /* 0x0000000000007948 */ /* 0x000fea0003800000 */
[----:B------:R-:W-:Y:S01]  /*1500*/  BAR.SYNC.DEFER_BLOCKING 0x0 ;  /* 0x0000000000007b1d */ /* 0x000fe20000010000 */
[----:B------:R-:W-:Y:S02]  /*1510*/  ISETP.GT.U32.AND P0, PT, R2, 0x3, PT ;  /* 0x000000030200780c */ /* 0x000fe40003f04070 */
[----:B------:R-:W-:Y:S02]  /*1520*/  MOV R2, R4 ;  /* 0x0000000400027202 */ /* 0x000fe40000000f00 */
[----:B------:R-:W-:Y:S01]  /*1530*/  ISETP.GT.U32.AND.EX P0, PT, R3, RZ, PT, P0 ;  /* 0x000000ff0300720c */ /* 0x000fe20003f04100 */
[----:B------:R-:W-:-:S12]  /*1540*/  IMAD.MOV.U32 R3, RZ, RZ, R5 ;  /* 0x000000ffff037224 */ /* 0x000fd800078e0005 */
[----:B------:R-:W-:Y:S05]  /*1550*/  @P0 BRA `(.L_x_24) ;  /* 0xffffffec001c0947 */ /* 0x000fea000383ffff */
.L_x_0:
[----:B------:R-:W-:Y:S05]  /*1560*/  BRA.U UP1, `(.L_x_25) ;  /* 0xffffffe901c07547 */ /* 0x000fea000b83ffff */
[----:B------:R-:W-:Y:S05]  /*1570*/  EXIT ;  /* 0x000000000000794d */ /* 0x000fea0003800000 */
        .weak           $__internal_0_$__cuda_sm20_div_u64
        .type           $__internal_0_$__cuda_sm20_div_u64,@function
        .size           $__internal_0_$__cuda_sm20_div_u64,($__internal_1_$__cuda_sm20_rem_u64 - $__internal_0_$__cuda_sm20_div_u64)
$__internal_0_$__cuda_sm20_div_u64:
[----:B------:R-:W0:Y:S08]  /*1580*/  I2F.U64.RP R17, UR6 ;  /* 0x0000000600117d12 */ /* 0x000e300008309000 */
[----:B0-----:R-:W0:Y:S02]  /*1590*/  MUFU.RCP R17, R17 ;  /* 0x0000001100117308 */ /* 0x001e240000001000 */
[----:B0-----:R-:W-:-:S06]  /*15a0*/  VIADD R14, R17, 0x1ffffffe ;  /* 0x1ffffffe110e7836 */ /* 0x001fcc0000000000 */
[----:B------:R-:W0:Y:S02]  /*15b0*/  F2I.U64.TRUNC R14, R14 ;  /* 0x0000000e000e7311 */ /* 0x000e24000020d800 */
[----:B0-----:R-:W-:-:S04]  /*15c0*/  IMAD.WIDE.U32 R12, R14, UR6, RZ ;  /* 0x000000060e0c7c25 */ /* 0x001fc8000f8e00ff */
[----:B------:R-:W-:Y:S01]  /*15d0*/  IMAD R13, R14, UR7, R13 ;  /* 0x000000070e0d7c24 */ /* 0x000fe2000f8e020d */
[----:B------:R-:W-:-:S03]  /*15e0*/  IADD3 R19, P0, PT, RZ, -R12, RZ ;  /* 0x8000000cff137210 */ /* 0x000fc60007f1e0ff */
[----:B------:R-:W-:Y:S02]  /*15f0*/  IMAD R13, R15, UR6, R13 ;  /* 0x000000060f0d7c24 */ /* 0x000fe4000f8e020d */
[----:B------:R-:W-:-:S04]  /*1600*/  IMAD.HI.U32 R12, R14, R19, RZ ;  /* 0x000000130e0c7227 */ /* 0x000fc800078e00ff */
[----:B------:R-:W-:Y:S01]  /*1610*/  IMAD.X R21, RZ, RZ, ~R13, P0 ;  /* 0x000000ffff157224 */ /* 0x000fe200000e0e0d */
[----:B------:R-:W-:-:S03]  /*1620*/  MOV R13, R14 ;  /* 0x0000000e000d7202 */ /* 0x000fc60000000f00 */
[-C--:B------:R-:W-:Y:S02]  /*1630*/  IMAD R25, R15, R21.reuse, RZ ;  /* 0x000000150f197224 */ /* 0x080fe400078e02ff */
[----:B------:R-:W-:-:S04]  /*1640*/  IMAD.WIDE.U32 R12, P0, R14, R21, R12 ;  /* 0x000000150e0c7225 */ /* 0x000fc8000780000c */
[----:B------:R-:W-:-:S04]  /*1650*/  IMAD.HI.U32 R17, R15, R21, RZ ;  /* 0x000000150f117227 */ /* 0x000fc800078e00ff */
[----:B------:R-:W-:-:S04]  /*1660*/  IMAD.HI.U32 R12, P1, R15, R19, R12 ;  /* 0x000000130f0c7227 */ /* 0x000fc8000782000c */
[----:B------:R-:W-:Y:S01]  /*1670*/  IMAD.X R17, R17, 0x1, R15, P0 ;  /* 0x0000000111117824 */ /* 0x000fe200000e060f */
[----:B------:R-:W-:-:S04]  /*1680*/  IADD3 R13, P2, PT, R25, R12, RZ ;  /* 0x0000000c190d7210 */ /* 0x000fc80007f5e0ff */
[----:B------:R-:W-:Y:S01]  /*1690*/  IADD3.X R17, PT, PT, RZ, RZ, R17, P2, P1 ;  /* 0x000000ffff117210 */ /* 0x000fe200017e2411 */
[----:B------:R-:W-:-:S04]  /*16a0*/  IMAD.WIDE.U32 R14, R13, UR6, RZ ;  /* 0x000000060d0e7c25 */ /* 0x000fc8000f8e00ff */
[----:B------:R-:W-:Y:S01]  /*16b0*/  IMAD R12, R13, UR7, R15 ;  /* 0x000000070d0c7c24 */ /* 0x000fe2000f8e020f */
[----:B------:R-:W-:-:S03]  /*16c0*/  IADD3 R15, P0, PT, RZ, -R14, RZ ;  /* 0x8000000eff0f7210 */ /* 0x000fc60007f1e0ff */
[----:B------:R-:W-:Y:S02]  /*16d0*/  IMAD R14, R17, UR6, R12 ;  /* 0x00000006110e7c24 */ /* 0x000fe4000f8e020c */
[----:B------:R-:W-:-:S04]  /*16e0*/  IMAD.HI.U32 R12, R13, R15, RZ ;  /* 0x0000000f0d0c7227 */ /* 0x000fc800078e00ff */
[----:B------:R-:W-:-:S04]  /*16f0*/  IMAD.X R14, RZ, RZ, ~R14, P0 ;  /* 0x000000ffff0e7224 */ /* 0x000fc800000e0e0e */
[----:B------:R-:W-:-:S04]  /*1700*/  IMAD.WIDE.U32 R12, P0, R13, R14, R12 ;  /* 0x0000000e0d0c7225 */ /* 0x000fc8000780000c */
[C---:B------:R-:W-:Y:S02]  /*1710*/  IMAD R19, R17.reuse, R14, RZ ;  /* 0x0000000e11137224 */ /* 0x040fe400078e02ff */
[----:B------:R-:W-:-:S04]  /*1720*/  IMAD.HI.U32 R12, P1, R17, R15, R12 ;  /* 0x0000000f110c7227 */ /* 0x000fc8000782000c */
[----:B------:R-:W-:Y:S02]  /*1730*/  HFMA2 R13, -RZ, RZ, 0, 0 ;  /* 0x00000000ff0d7431 */ /* 0x000fe400000001ff */
[----:B------:R-:W-:Y:S01]  /*1740*/  IMAD.HI.U32 R14, R17, R14, RZ ;  /* 0x0000000e110e7227 */ /* 0x000fe200078e00ff */
[----:B------:R-:W-:-:S03]  /*1750*/  IADD3 R15, P2, PT, R19, R12, RZ ;  /* 0x0000000c130f7210 */ /* 0x000fc60007f5e0ff */
[----:B------:R-:W-:Y:S02]  /*1760*/  IMAD.X R17, R14, 0x1, R17, P0 ;  /* 0x000000010e117824 */ /* 0x000fe400000e0611 */
[----:B------:R-:W-:-:S03]  /*1770*/  IMAD.HI.U32 R12, R15, R29, RZ ;  /* 0x0000001d0f0c7227 */ /* 0x000fc600078e00ff */
[----:B------:R-:W-:Y:S01]  /*1780*/  IADD3.X R17, PT, PT, RZ, RZ, R17, P2, P1 ;  /* 0x000000ffff117210 */ /* 0x000fe200017e2411 */
[----:B------:R-:W-:-:S04]  /*1790*/  IMAD.WIDE.U32 R12, R15, R22, R12 ;  /* 0x000000160f0c7225 */ /* 0x000fc800078e000c */
[C---:B------:R-:W-:Y:S02]  /*17a0*/  IMAD R15, R17.reuse, R22, RZ ;  /* 0x00000016110f7224 */ /* 0x040fe400078e02ff */
[----:B------:R-:W-:-:S04]  /*17b0*/  IMAD.HI.U32 R12, P0, R17, R29, R12 ;  /* 0x0000001d110c7227 */ /* 0x000fc8000780000c */
[----:B------:R-:W-:Y:S01]  /*17c0*/  IMAD.HI.U32 R14, R17, R22, RZ ;  /* 0x00000016110e7227 */ /* 0x000fe200078e00ff */
[----:B------:R-:W-:-:S03]  /*17d0*/  IADD3 R15, P1, PT, R15, R12, RZ ;  /* 0x0000000c0f0f7210 */ /* 0x000fc60007f3e0ff */
[----:B------:R-:W-:Y:S02]  /*17e0*/  IMAD.X R14, RZ, RZ, R14, P0 ;  /* 0x000000ffff0e7224 */ /* 0x000fe400000e060e */
[----:B------:R-:W-:-:S04]  /*17f0*/  IMAD.WIDE.U32 R12, R15, UR6, RZ ;  /* 0x000000060f0c7c25 */ /* 0x000fc8000f8e00ff */
[----:B------:R-:W-:Y:S01]  /*1800*/  IMAD.X R14, RZ, RZ, R14, P1 ;  /* 0x000000ffff0e7224 */ /* 0x000fe200008e060e */
[----:B------:R-:W-:Y:S01]  /*1810*/  IADD3 R18, P1, PT, -R12, R29, RZ ;  /* 0x0000001d0c127210 */ /* 0x000fe20007f3e1ff */
[C---:B------:R-:W-:Y:S01]  /*1820*/  IMAD R13, R15.reuse, UR7, R13 ;  /* 0x000000070f0d7c24 */ /* 0x040fe2000f8e020d */
[----:B------:R-:W-:Y:S02]  /*1830*/  IADD3 R12, PT, PT, R15, 0x1, RZ ;  /* 0x000000010f0c7810 */ /* 0x000fe40007ffe0ff */
[----:B------:R-:W-:Y:S01]  /*1840*/  ISETP.GE.U32.AND P0, PT, R18, UR6, PT ;  /* 0x0000000612007c0c */ /* 0x000fe2000bf06070 */
[----:B------:R-:W-:-:S04]  /*1850*/  IMAD R13, R14, UR6, R13 ;  /* 0x000000060e0d7c24 */ /* 0x000fc8000f8e020d */
[----:B------:R-:W-:Y:S01]  /*1860*/  IMAD.X R17, R22, 0x1, ~R13, P1 ;  /* 0x0000000116117824 */ /* 0x000fe200008e0e0d */
[----:B------:R-:W-:-:S04]  /*1870*/  IADD3 R13, P1, PT, R18, -UR6, RZ ;  /* 0x80000006120d7c10 */ /* 0x000fc8000ff3e0ff */
[C---:B------:R-:W-:Y:S02]  /*1880*/  ISETP.GE.U32.AND.EX P0, PT, R17.reuse, UR7, PT, P0 ;  /* 0x0000000711007c0c */ /* 0x040fe4000bf06100 */
[----:B------:R-:W-:Y:S02]  /*1890*/  IADD3.X R14, PT, PT, R17, ~UR7, RZ, P1, !PT ;  /* 0x80000007110e7c10 */ /* 0x000fe40008ffe4ff */
[----:B------:R-:W-:Y:S02]  /*18a0*/  SEL R13, R13, R18, P0 ;  /* 0x000000120d0d7207 */ /* 0x000fe40000000000 */
[----:B------:R-:W-:Y:S02]  /*18b0*/  SEL R15, R12, R15, P0 ;  /* 0x0000000f0c0f7207 */ /* 0x000fe40000000000 */
[----:B------:R-:W-:Y:S01]  /*18c0*/  SEL R14, R14, R17, P0 ;  /* 0x000000110e0e7207 */ /* 0x000fe20000000000 */
[----:B------:R-:W-:Y:S01]  /*18d0*/  IMAD.MOV.U32 R17, RZ, RZ, 0x0 ;  /* 0x00000000ff117424 */ /* 0x000fe200078e00ff */
[----:B------:R-:W-:Y:S01]  /*18e0*/  ISETP.GE.U32.AND P0, PT, R13, UR6, PT ;  /* 0x000000060d007c0c */ /* 0x000fe2000bf06070 */
[----:B------:R-:W-:Y:S01]  /*18f0*/  VIADD R12, R15, 0x1 ;  /* 0x000000010f0c7836 */ /* 0x000fe20000000000 */
[----:B------:R-:W-:-:S02]  /*1900*/  ISETP.NE.U32.AND P1, PT, RZ, UR6, PT ;  /* 0x00000006ff007c0c */ /* 0x000fc4000bf25070 */
[----:B------:R-:W-:Y:S02]  /*1910*/  ISETP.GE.U32.AND.EX P0, PT, R14, UR7, PT, P0 ;  /* 0x000000070e007c0c */ /* 0x000fe4000bf06100 */
[----:B------:R-:W-:Y:S02]  /*1920*/  ISETP.NE.AND.EX P1, PT, RZ, UR7, PT, P1 ;  /* 0x00000007ff007c0c */ /* 0x000fe4000bf25310 */
[----:B------:R-:W-:-:S04]  /*1930*/  SEL R12, R12, R15, P0 ;  /* 0x0000000f0c0c7207 */ /* 0x000fc80000000000 */
[----:B------:R-:W-:Y:S01]  /*1940*/  SEL R12, R12, 0xffffffff, P1 ;  /* 0xffffffff0c0c7807 */ /* 0x000fe20000800000 */
[----:B------:R-:W-:Y:S06]  /*1950*/  RET.REL.NODEC R16 `(_Z4sortPlPy) ;  /* 0xffffffe410a87950 */ /* 0x000fec0003c3ffff */
        .weak           $__internal_1_$__cuda_sm20_rem_u64
        .type           $__internal_1_$__cuda_sm20_rem_u64,@function
        .size           $__internal_1_$__cuda_sm20_rem_u64,(.L_x_28 - $__internal_1_$__cuda_sm20_rem_u64)
$__internal_1_$__cuda_sm20_rem_u64:
[----:B------:R-:W-:Y:S01]  /*1960*/  IMAD.MOV.U32 R18, RZ, RZ, R2 ;  /* 0x000000ffff127224 */ /* 0x000fe200078e0002 */
[----:B------:R-:W-:-:S04]  /*1970*/  MOV R19, R3 ;  /* 0x0000000300137202 */ /* 0x000fc80000000f00 */
[----:B------:R-:W0:Y:S08]  /*1980*/  I2F.U64.RP R17, R18 ;  /* 0x0000001200117312 */ /* 0x000e300000309000 */
[----:B0-----:R-:W0:Y:S02]  /*1990*/  MUFU.RCP R17, R17 ;  /* 0x0000001100117308 */ /* 0x001e240000001000 */
[----:B0-----:R-:W-:-:S06]  /*19a0*/  VIADD R14, R17, 0x1ffffffe ;  /* 0x1ffffffe110e7836 */ /* 0x001fcc0000000000 */
[----:B------:R-:W0:Y:S02]  /*19b0*/  F2I.U64.TRUNC R14, R14 ;  /* 0x0000000e000e7311 */ /* 0x000e24000020d800 */
[----:B0-----:R-:W-:-:S04]  /*19c0*/  IMAD.WIDE.U32 R12, R14, R2, RZ ;  /* 0x000000020e0c7225 */ /* 0x001fc800078e00ff */
[----:B------:R-:W-:Y:S01]  /*19d0*/  IMAD R13, R14, R3, R13 ;  /* 0x000000030e0d7224 */ /* 0x000fe200078e020d */
[----:B------:R-:W-:-:S03]  /*19e0*/  IADD3 R21, P0, PT, RZ, -R12, RZ ;  /* 0x8000000cff157210 */ /* 0x000fc60007f1e0ff */
[----:B------:R-:W-:Y:S02]  /*19f0*/  IMAD R13, R15, R2, R13 ;  /* 0x000000020f0d7224 */ /* 0x000fe400078e020d */
[----:B------:R-:W-:-:S04]  /*1a00*/  IMAD.HI.U32 R12, R14, R21, RZ ;  /* 0x000000150e0c7227 */ /* 0x000fc800078e00ff */
[----:B------:R-:W-:Y:S02]  /*1a10*/  IMAD.X R25, RZ, RZ, ~R13, P0 ;  /* 0x000000ffff197224 */ /* 0x000fe400000e0e0d */
[----:B------:R-:W-:Y:S02]  /*1a20*/  IMAD.MOV.U32 R13, RZ, RZ, R14 ;  /* 0x000000ffff0d7224 */ /* 0x000fe400078e000e */
[----:B------:R-:W-:-:S04]  /*1a30*/  IMAD.HI.U32 R17, R15, R25, RZ ;  /* 0x000000190f117227 */ /* 0x000fc800078e00ff */
[----:B------:R-:W-:-:S05]  /*1a40*/  IMAD.WIDE.U32 R12, P0, R14, R25, R12 ;  /* 0x000000190e0c7225 */ /* 0x000fca000780000c */
[----:B------:R-:W-:Y:S01]  /*1a50*/  IADD3.X R17, PT, PT, R17, R15, RZ, P0, !PT ;  /* 0x0000000f11117210 */ /* 0x000fe200007fe4ff */
[----:B------:R-:W-:-:S04]  /*1a60*/  IMAD.HI.U32 R12, P1, R15, R21, R12 ;  /* 0x000000150f0c7227 */ /* 0x000fc8000782000c */
[----:B------:R-:W-:-:S05]  /*1a70*/  IMAD R13, R15, R25, RZ ;  /* 0x000000190f0d7224 */ /* 0x000fca00078e02ff */
[----:B------:R-:W-:-:S04]  /*1a80*/  IADD3 R13, P2, PT, R13, R12, RZ ;  /* 0x0000000c0d0d7210 */ /* 0x000fc80007f5e0ff */
[----:B------:R-:W-:Y:S01]  /*1a90*/  IADD3.X R17, PT, PT, RZ, RZ, R17, P2, P1 ;  /* 0x000000ffff117210 */ /* 0x000fe200017e2411 */
[----:B------:R-:W-:-:S04]  /*1aa0*/  IMAD.WIDE.U32 R14, R13, R2, RZ ;  /* 0x000000020d0e7225 */ /* 0x000fc800078e00ff */
[----:B------:R-:W-:Y:S01]  /*1ab0*/  IMAD R12, R13, R3, R15 ;  /* 0x000000030d0c7224 */ /* 0x000fe200078e020f */
[----:B------:R-:W-:-:S03]  /*1ac0*/  IADD3 R15, P0, PT, RZ, -R14, RZ ;  /* 0x8000000eff0f7210 */ /* 0x000fc60007f1e0ff */
[----:B------:R-:W-:Y:S02]  /*1ad0*/  IMAD R14, R17, R2, R12 ;  /* 0x00000002110e7224 */ /* 0x000fe400078e020c */
[----:B------:R-:W-:-:S04]  /*1ae0*/  IMAD.HI.U32 R12, R13, R15, RZ ;  /* 0x0000000f0d0c7227 */ /* 0x000fc800078e00ff */
[----:B------:R-:W-:-:S04]  /*1af0*/  IMAD.X R14, RZ, RZ, ~R14, P0 ;  /* 0x000000ffff0e7224 */ /* 0x000fc800000e0e0e */
[----:B------:R-:W-:-:S04]  /*1b00*/  IMAD.WIDE.U32 R12, P0, R13, R14, R12 ;  /* 0x0000000e0d0c7225 */ /* 0x000fc8000780000c */
[C---:B------:R-:W-:Y:S02]  /*1b10*/  IMAD R19, R17.reuse, R14, RZ ;  /* 0x0000000e11137224 */ /* 0x040fe400078e02ff */
[----:B------:R-:W-:-:S04]  /*1b20*/  IMAD.HI.U32 R12, P1, R17, R15, R12 ;  /* 0x0000000f110c7227 */ /* 0x000fc8000782000c */
[----:B------:R-:W-:Y:S01]  /*1b30*/  IMAD.HI.U32 R14, R17, R14, RZ ;  /* 0x0000000e110e7227 */ /* 0x000fe200078e00ff */
[----:B------:R-:W-:-:S03]  /*1b40*/  IADD3 R15, P2, PT, R19, R12, RZ ;  /* 0x0000000c130f7210 */ /* 0x000fc60007f5e0ff */
[----:B------:R-:W-:Y:S02]  /*1b50*/  IMAD.X R17, R14, 0x1, R17, P0 ;  /* 0x000000010e117824 */ /* 0x000fe400000e0611 */
[----:B------:R-:W-:-:S03]  /*1b60*/  IMAD.HI.U32 R12, R15, R29, RZ ;  /* 0x0000001d0f0c7227 */ /* 0x000fc600078e00ff */
[----:B------:R-:W-:Y:S01]  /*1b70*/  IADD3.X R17, PT, PT, RZ, RZ, R17, P2, P1 ;  /* 0x000000ffff117210 */ /* 0x000fe200017e2411 */
[----:B------:R-:W-:Y:S02]  /*1b80*/  IMAD.MOV.U32 R13, RZ, RZ, RZ ;  /* 0x000000ffff0d7224 */ /* 0x000fe400078e00ff */
[----:B------:R-:W-:-:S04]  /*1b90*/  IMAD.WIDE.U32 R12, R15, R22, R12 ;  /* 0x000000160f0c7225 */ /* 0x000fc800078e000c */
[C---:B------:R-:W-:Y:S02]  /*1ba0*/  IMAD R15, R17.reuse, R22, RZ ;  /* 0x00000016110f7224 */ /* 0x040fe400078e02ff */
[----:B------:R-:W-:-:S04]  /*1bb0*/  IMAD.HI.U32 R12, P0, R17, R29, R12 ;  /* 0x0000001d110c7227 */ /* 0x000fc8000780000c */
[----:B------:R-:W-:Y:S01]  /*1bc0*/  IMAD.HI.U32 R14, R17, R22, RZ ;  /* 0x00000016110e7227 */ /* 0x000fe200078e00ff */
[----:B------:R-:W-:-:S04]  /*1bd0*/  IADD3 R15, P1, PT, R15, R12, RZ ;  /* 0x0000000c0f0f7210 */ /* 0x000fc80007f3e0ff */
[----:B------:R-:W-:Y:S01]  /*1be0*/  IADD3.X R14, PT, PT, R14, RZ, RZ, P0, !PT ;  /* 0x000000ff0e0e7210 */ /* 0x000fe200007fe4ff */
[----:B------:R-:W-:-:S04]  /*1bf0*/  IMAD.WIDE.U32 R12, R15, R2, RZ ;  /* 0x000000020f0c7225 */ /* 0x000fc800078e00ff */
[----:B------:R-:W-:Y:S02]  /*1c00*/  IMAD.X R17, RZ, RZ, R14, P1 ;  /* 0x000000ffff117224 */ /* 0x000fe400008e060e */
[----:B------:R-:W-:Y:S01]  /*1c10*/  IMAD R15, R15, R3, R13 ;  /* 0x000000030f0f7224 */ /* 0x000fe200078e020d */
[----:B------:R-:W-:-:S03]  /*1c20*/  IADD3 R13, P1, PT, -R12, R29, RZ ;  /* 0x0000001d0c0d7210 */ /* 0x000fc60007f3e1ff */
[-C--:B------:R-:W-:Y:S01]  /*1c30*/  IMAD R15, R17, R2.reuse, R15 ;  /* 0x00000002110f7224 */ /* 0x080fe200078e020f */
[----:B------:R-:W-:Y:S01]  /*1c40*/  ISETP.GE.U32.AND P0, PT, R13, R2, PT ;  /* 0x000000020d00720c */ /* 0x000fe20003f06070 */
[----:B------:R-:W-:Y:S02]  /*1c50*/  IMAD.MOV.U32 R17, RZ, RZ, 0x0 ;  /* 0x00000000ff117424 */ /* 0x000fe400078e00ff */
[----:B------:R-:W-:Y:S01]  /*1c60*/  IMAD.X R12, R22, 0x1, ~R15, P1 ;  /* 0x00000001160c7824 */ /* 0x000fe200008e0e0f */
[----:B------:R-:W-:-:S04]  /*1c70*/  IADD3 R15, P1, PT, -R2, R13, RZ ;  /* 0x0000000d020f7210 */ /* 0x000fc80007f3e1ff */
[C---:B------:R-:W-:Y:S01]  /*1c80*/  ISETP.GE.U32.AND.EX P0, PT, R12.reuse, R3, PT, P0 ;  /* 0x000000030c00720c */ /* 0x040fe20003f06100 */
[----:B------:R-:W-:Y:S01]  /*1c90*/  IMAD.X R14, R12, 0x1, ~R3, P1 ;  /* 0x000000010c0e7824 */ /* 0x000fe200008e0e03 */
[----:B------:R-:W-:Y:S02]  /*1ca0*/  ISETP.NE.U32.AND P1, PT, R2, RZ, PT ;  /* 0x000000ff0200720c */ /* 0x000fe40003f25070 */
[----:B------:R-:W-:Y:S02]  /*1cb0*/  SEL R15, R15, R13, P0 ;  /* 0x0000000d0f0f7207 */ /* 0x000fe40000000000 */
[----:B------:R-:W-:Y:S02]  /*1cc0*/  SEL R14, R14, R12, P0 ;  /* 0x0000000c0e0e7207 */ /* 0x000fe40000000000 */
[----:B------:R-:W-:Y:S02]  /*1cd0*/  ISETP.GE.U32.AND P0, PT, R15, R2, PT ;  /* 0x000000020f00720c */ /* 0x000fe40003f06070 */
[----:B------:R-:W-:-:S02]  /*1ce0*/  IADD3 R12, P2, PT, -R2, R15, RZ ;  /* 0x0000000f020c7210 */ /* 0x000fc40007f5e1ff */
[----:B------:R-:W-:Y:S02]  /*1cf0*/  ISETP.GE.U32.AND.EX P0, PT, R14, R3, PT, P0 ;  /* 0x000000030e00720c */ /* 0x000fe40003f06100 */
[CC--:B------:R-:W-:Y:S02]  /*1d00*/  IADD3.X R13, PT, PT, ~R3.reuse, R14.reuse, RZ, P2, !PT ;  /* 0x0000000e030d7210 */ /* 0x0c0fe400017fe5ff */
[----:B------:R-:W-:Y:S02]  /*1d10*/  ISETP.NE.AND.EX P1, PT, R3, RZ, PT, P1 ;  /* 0x000000ff0300720c */ /* 0x000fe40003f25310 */
[----:B------:R-:W-:Y:S02]  /*1d20*/  SEL R12, R12, R15, P0 ;  /* 0x0000000f0c0c7207 */ /* 0x000fe40000000000 */
[----:B------:R-:W-:Y:S02]  /*1d30*/  SEL R13, R13, R14, P0 ;  /* 0x0000000e0d0d7207 */ /* 0x000fe40000000000 */
[----:B------:R-:W-:-:S02]  /*1d40*/  SEL R12, R12, 0xffffffff, P1 ;  /* 0xffffffff0c0c7807 */ /* 0x000fc40000800000 */
[----:B------:R-:W-:Y:S01]  /*1d50*/  SEL R13, R13, 0xffffffff, P1 ;  /* 0xffffffff0d0d7807 */ /* 0x000fe20000800000 */
[----:B------:R-:W-:Y:S06]  /*1d60*/  RET.REL.NODEC R16 `(_Z4sortPlPy) ;  /* 0xffffffe010a47950 */ /* 0x000fec0003c3ffff */
.L_x_26:
[----:B------:R-:W-:-:S00]  /*1d70*/  BRA `(.L_x_26) ;  /* 0xfffffffc00fc7947 */ /* 0x000fc0000383ffff */
[----:B------:R-:W-:-:S00]  /*1d80*/  NOP ;  /* 0x0000000000007918 */ /* 0x000fc00000000000 */
[----:B------:R-:W-:-:S00]  /*1d90*/  NOP ;  /* 0x0000000000007918 */ /* 0x000fc00000000000 */
[----:B------:R-:W-:-:S00]  /*1da0*/  NOP ;  /* 0x0000000000007918 */ /* 0x000fc00000000000 */
[----:B------:R-:W-:-:S00]  /*1db0*/  NOP ;  /* 0x0000000000007918 */ /* 0x000fc00000000000 */
[----:B------:R-:W-:-:S00]  /*1dc0*/  NOP ;  /* 0x0000000000007918 */ /* 0x000fc00000000000 */
[----:B------:R-:W-:-:S00]  /*1dd0*/  NOP ;  /* 0x0000000000007918 */ /* 0x000fc00000000000 */
[----:B------:R-:W-:-:S00]  /*1de0*/  NOP ;  /* 0x0000000000007918 */ /* 0x000fc00000000000 */
[----:B------:R-:W-:-:S00]  /*1df0*/  NOP ;  /* 0x0000000000007918 */ /* 0x000fc00000000000 */
.L_x_28:


//--------------------- .nv.shared.reserved.0     --------------------------
	.section	.nv.shared.reserved.0,"aw",@nobits
	.weak		__nv_reservedSMEM_offset_0_alias
	.size		__nv_reservedSMEM_offset_0_alias, 0, 64
	.other		__nv_reservedSMEM_offset_0_alias,@"STO_CUDA_RESERVED_SHARED STV_DEFAULT"
__nv_reservedSMEM_offset_0_alias:
	.zero		0
	.zero		64


//--------------------- .nv.constant0._Z4sortPlPy --------------------------
	.section	.nv.constant0._Z4sortPlPy,"a",@progbits
	.sectionflags	@""
	.align	4
.nv.constant0._Z4sortPlPy:
	.zero		912


//--------------------- SYMBOLS --------------------------

	.type		.nv.reservedSmem.offset0,@object
	.size		.nv.reservedSmem.offset0,0x4
